	.target	sm_90a

	.elftype	@"ET_EXEC"


//--------------------- .note.nv.tkinfo           --------------------------
	.section	.note.nv.tkinfo,"",@"SHT_NOTE"
	.sectionflags	@"SHF_NOTE_NV_TKINFO"
	.tkinfo
        /*0018*/ 	.word	0x00000002
        /*0030*/ 	.string	""
        /*0030*/ 	.string	"ptxas"
        /*0030*/ 	.string	"Cuda compilation tools, release 13.0, V13.0.88"
        /*0030*/ 	.string	"Build cuda_13.0.r13.0/compiler.36424714_0"
        /*0030*/ 	.string	"-arch sm_90a -m 64 "



//--------------------- .note.nv.cuinfo           --------------------------
	.section	.note.nv.cuinfo,"",@"SHT_NOTE"
	.sectionflags	@"SHF_NOTE_NV_CUINFO"
        /*0018*/ 	.short	0x0002
        /*001a*/ 	.short	0x005a
        /*001c*/ 	.short	0x0082
	.zero		2


//--------------------- .nv.info                  --------------------------
	.section	.nv.info,"",@"SHT_CUDA_INFO"
	.align	4


	//----- nvinfo : EIATTR_REGCOUNT
	.align		4
        /*0000*/ 	.byte	0x04, 0x2f
        /*0002*/ 	.short	(.L_15 - .L_14)
	.align		4
.L_14:
        /*0004*/ 	.word	index@(_ZN7cutlass13device_kernelINS_4gemm6kernel13GemmUniversalIN4cute5tupleIJiiiiEEENS1_10collective13CollectiveMmaINS1_34MainloopSm90TmaGmmaWarpSpecializedILi5ENS5_IJNS4_1CILi1EEENSA_ILi2EEESB_EEENS1_32KernelTmaWarpSpecializedPingpongEEENS5_IJNSA_ILi64EEENSA_ILi128EEESG_EEENS_10tfloat32_tENS5_IJlSB_lEEESJ_SK_NS4_8TiledMMAINS4_8MMA_AtomIJNS4_4SM904GMMA30MMA_64x128x8_F32TF32TF32_SS_TNILNSO_7ScaleInE1ELSQ_1EEEEEENS4_6LayoutINS5_IJSB_SB_SB_EEENS5_IJNSA_ILi0EEESV_SV_EEEEENS5_IJNS4_10UnderscoreESY_SY_EEEEENS4_23SM90_TMA_LOAD_MULTICASTENS4_14ComposedLayoutINS4_7SwizzleILi3ELi4ELi3EEENS4_18smem_ptr_flag_bitsILi32EEENST_INS5_IJNSA_ILi8EEENSA_ILi32EEEEEENS5_IJS18_SB_EEEEEEEvNS4_8identityENS4_13SM90_TMA_LOADES1C_vS1D_EENS_8epilogue10collective6detail29Sm90TmaWarpSpecializedAdapterINS1H_15DefaultEpilogueISJ_SK_SK_NS1G_6thread17LinearCombinationISJ_Li1EffLNS1L_9ScaleType4KindE0ELNS_15FloatRoundStyleE2ESJ_EENS1_15EpilogueDefaultEEEEEvvEEEEvNT_6ParamsE)
        /*0008*/ 	.word	0x000000a8


	//----- nvinfo : EIATTR_FRAME_SIZE
	.align		4
.L_15:
        /*000c*/ 	.byte	0x04, 0x11
        /*000e*/ 	.short	(.L_17 - .L_16)
	.align		4
.L_16:
        /*0010*/ 	.word	index@(_ZN7cutlass13device_kernelINS_4gemm6kernel13GemmUniversalIN4cute5tupleIJiiiiEEENS1_10collective13CollectiveMmaINS1_34MainloopSm90TmaGmmaWarpSpecializedILi5ENS5_IJNS4_1CILi1EEENSA_ILi2EEESB_EEENS1_32KernelTmaWarpSpecializedPingpongEEENS5_IJNSA_ILi64EEENSA_ILi128EEESG_EEENS_10tfloat32_tENS5_IJlSB_lEEESJ_SK_NS4_8TiledMMAINS4_8MMA_AtomIJNS4_4SM904GMMA30MMA_64x128x8_F32TF32TF32_SS_TNILNSO_7ScaleInE1ELSQ_1EEEEEENS4_6LayoutINS5_IJSB_SB_SB_EEENS5_IJNSA_ILi0EEESV_SV_EEEEENS5_IJNS4_10UnderscoreESY_SY_EEEEENS4_23SM90_TMA_LOAD_MULTICASTENS4_14ComposedLayoutINS4_7SwizzleILi3ELi4ELi3EEENS4_18smem_ptr_flag_bitsILi32EEENST_INS5_IJNSA_ILi8EEENSA_ILi32EEEEEENS5_IJS18_SB_EEEEEEEvNS4_8identityENS4_13SM90_TMA_LOADES1C_vS1D_EENS_8epilogue10collective6detail29Sm90TmaWarpSpecializedAdapterINS1H_15DefaultEpilogueISJ_SK_SK_NS1G_6thread17LinearCombinationISJ_Li1EffLNS1L_9ScaleType4KindE0ELNS_15FloatRoundStyleE2ESJ_EENS1_15EpilogueDefaultEEEEEvvEEEEvNT_6ParamsE)
        /*0014*/ 	.word	0x00000008


	//----- nvinfo : EIATTR_MIN_STACK_SIZE
	.align		4
.L_17:
        /*0018*/ 	.byte	0x04, 0x12
        /*001a*/ 	.short	(.L_19 - .L_18)
	.align		4
.L_18:
        /*001c*/ 	.word	index@(_ZN7cutlass13device_kernelINS_4gemm6kernel13GemmUniversalIN4cute5tupleIJiiiiEEENS1_10collective13CollectiveMmaINS1_34MainloopSm90TmaGmmaWarpSpecializedILi5ENS5_IJNS4_1CILi1EEENSA_ILi2EEESB_EEENS1_32KernelTmaWarpSpecializedPingpongEEENS5_IJNSA_ILi64EEENSA_ILi128EEESG_EEENS_10tfloat32_tENS5_IJlSB_lEEESJ_SK_NS4_8TiledMMAINS4_8MMA_AtomIJNS4_4SM904GMMA30MMA_64x128x8_F32TF32TF32_SS_TNILNSO_7ScaleInE1ELSQ_1EEEEEENS4_6LayoutINS5_IJSB_SB_SB_EEENS5_IJNSA_ILi0EEESV_SV_EEEEENS5_IJNS4_10UnderscoreESY_SY_EEEEENS4_23SM90_TMA_LOAD_MULTICASTENS4_14ComposedLayoutINS4_7SwizzleILi3ELi4ELi3EEENS4_18smem_ptr_flag_bitsILi32EEENST_INS5_IJNSA_ILi8EEENSA_ILi32EEEEEENS5_IJS18_SB_EEEEEEEvNS4_8identityENS4_13SM90_TMA_LOADES1C_vS1D_EENS_8epilogue10collective6detail29Sm90TmaWarpSpecializedAdapterINS1H_15DefaultEpilogueISJ_SK_SK_NS1G_6thread17LinearCombinationISJ_Li1EffLNS1L_9ScaleType4KindE0ELNS_15FloatRoundStyleE2ESJ_EENS1_15EpilogueDefaultEEEEEvvEEEEvNT_6ParamsE)
        /*0020*/ 	.word	0x00000008
.L_19:


//--------------------- .nv.compat                --------------------------
	.section	.nv.compat,"",@"SHT_CUDA_COMPAT_INFO"
	.align	4
        /*0000*/ 	.byte	0x02, 0x09, 0x01, 0x00, 0x02, 0x02, 0x04, 0x00, 0x02, 0x05, 0x05, 0x00, 0x03, 0x07, 0x01, 0x01
        /*0010*/ 	.byte	0x02, 0x03, 0x01, 0x00, 0x02, 0x06, 0x01, 0x00, 0x04, 0x0b, 0x08, 0x00, 0x00, 0x00, 0x00, 0x00
        /*0020*/ 	.byte	0x00, 0x00, 0x00, 0x00


//--------------------- .nv.info._ZN7cutlass13device_kernelINS_4gemm6kernel13GemmUniversalIN4cute5tupleIJiiiiEEENS1_10collective13CollectiveMmaINS1_34MainloopSm90TmaGmmaWarpSpecializedILi5ENS5_IJNS4_1CILi1EEENSA_ILi2EEESB_EEENS1_32KernelTmaWarpSpecializedPingpongEEENS5_IJNSA_ILi64EEENSA_ILi128EEESG_EEENS_10tfloat32_tENS5_IJlSB_lEEESJ_SK_NS4_8TiledMMAINS4_8MMA_AtomIJNS4_4SM904GMMA30MMA_64x128x8_F32TF32TF32_SS_TNILNSO_7ScaleInE1ELSQ_1EEEEEENS4_6LayoutINS5_IJSB_SB_SB_EEENS5_IJNSA_ILi0EEESV_SV_EEEEENS5_IJNS4_10UnderscoreESY_SY_EEEEENS4_23SM90_TMA_LOAD_MULTICASTENS4_14ComposedLayoutINS4_7SwizzleILi3ELi4ELi3EEENS4_18smem_ptr_flag_bitsILi32EEENST_INS5_IJNSA_ILi8EEENSA_ILi32EEEEEENS5_IJS18_SB_EEEEEEEvNS4_8identityENS4_13SM90_TMA_LOADES1C_vS1D_EENS_8epilogue10collective6detail29Sm90TmaWarpSpecializedAdapterINS1H_15DefaultEpilogueISJ_SK_SK_NS1G_6thread17LinearCombinationISJ_Li1EffLNS1L_9ScaleType4KindE0ELNS_15FloatRoundStyleE2ESJ_EENS1_15EpilogueDefaultEEEEEvvEEEEvNT_6ParamsE --------------------------
	.section	.nv.info._ZN7cutlass13device_kernelINS_4gemm6kernel13GemmUniversalIN4cute5tupleIJiiiiEEENS1_10collective13CollectiveMmaINS1_34MainloopSm90TmaGmmaWarpSpecializedILi5ENS5_IJNS4_1CILi1EEENSA_ILi2EEESB_EEENS1_32KernelTmaWarpSpecializedPingpongEEENS5_IJNSA_ILi64EEENSA_ILi128EEESG_EEENS_10tfloat32_tENS5_IJlSB_lEEESJ_SK_NS4_8TiledMMAINS4_8MMA_AtomIJNS4_4SM904GMMA30MMA_64x128x8_F32TF32TF32_SS_TNILNSO_7ScaleInE1ELSQ_1EEEEEENS4_6LayoutINS5_IJSB_SB_SB_EEENS5_IJNSA_ILi0EEESV_SV_EEEEENS5_IJNS4_10UnderscoreESY_SY_EEEEENS4_23SM90_TMA_LOAD_MULTICASTENS4_14ComposedLayoutINS4_7SwizzleILi3ELi4ELi3EEENS4_18smem_ptr_flag_bitsILi32EEENST_INS5_IJNSA_ILi8EEENSA_ILi32EEEEEENS5_IJS18_SB_EEEEEEEvNS4_8identityENS4_13SM90_TMA_LOADES1C_vS1D_EENS_8epilogue10collective6detail29Sm90TmaWarpSpecializedAdapterINS1H_15DefaultEpilogueISJ_SK_SK_NS1G_6thread17LinearCombinationISJ_Li1EffLNS1L_9ScaleType4KindE0ELNS_15FloatRoundStyleE2ESJ_EENS1_15EpilogueDefaultEEEEEvvEEEEvNT_6ParamsE,"",@"SHT_CUDA_INFO"
	.sectionflags	@""
	.align	4


	//----- nvinfo : EIATTR_CUDA_API_VERSION
	.align		4
        /*0000*/ 	.byte	0x04, 0x37
        /*0002*/ 	.short	(.L_21 - .L_20)
.L_20:
        /*0004*/ 	.word	0x00000082


	//----- nvinfo : EIATTR_KPARAM_INFO
	.align		4
.L_21:
        /*0008*/ 	.byte	0x04, 0x17
        /*000a*/ 	.short	(.L_23 - .L_22)
.L_22:
        /*000c*/ 	.word	0x00000000
        /*0010*/ 	.short	0x0000
        /*0012*/ 	.short	0x0070
        /*0014*/ 	.byte	0x00, 0xf0, 0x01, 0x10


	//----- nvinfo : EIATTR_SPARSE_MMA_MASK
	.align		4
.L_23:
        /*0018*/ 	.byte	0x03, 0x50
        /*001a*/ 	.short	0x0000


	//----- nvinfo : EIATTR_MAXREG_COUNT
	.align		4
        /*001c*/ 	.byte	0x03, 0x1b
        /*001e*/ 	.short	0x00a8


	//----- nvinfo : EIATTR_NUM_BARRIERS
	.align		4
        /*0020*/ 	.byte	0x02, 0x4c
        /*0022*/ 	.byte	0x01
	.zero		1


	//----- nvinfo : EIATTR_EXTERNS
	.align		4
        /*0024*/ 	.byte	0x04, 0x0f
        /*0026*/ 	.short	(.L_25 - .L_24)


	//   ....[0]....
	.align		4
.L_24:
        /*0028*/ 	.word	index@(__assertfail)


	//----- nvinfo : EIATTR_ANNOTATIONS
	.align		4
.L_25:
        /*002c*/ 	.byte	0x04, 0x55
        /*002e*/ 	.short	(.L_27 - .L_26)


	//   ....[0]....
.L_26:
        /*0030*/ 	.word	0x00000001
        /*0034*/ 	.byte	0x60, 0x0d, 0x00, 0x00, 0x01, 0x00, 0x00, 0x00, 0x10, 0x14, 0x00, 0x00, 0x01, 0x00, 0x00, 0x00
        /*0044*/ 	.byte	0x90, 0x66, 0x00, 0x00, 0x01, 0x00, 0x00, 0x00, 0x80, 0x73, 0x00, 0x00


	//----- nvinfo : EIATTR_MERCURY_ISA_VERSION
	.align		4
.L_27:
        /*0050*/ 	.byte	0x03, 0x5f
        /*0052*/ 	.short	0x0101


	//----- nvinfo : EIATTR_INT_WARP_WIDE_INSTR_OFFSETS
	.align		4
        /*0054*/ 	.byte	0x04, 0x31
        /*0056*/ 	.short	(.L_29 - .L_28)


	//   ....[0]....
.L_28:
        /*0058*/ 	.word	0x00000520


	//   ....[1]....
        /*005c*/ 	.word	0x00000560


	//   ....[2]....
        /*0060*/ 	.word	0x00000690


	//   ....[3]....
        /*0064*/ 	.word	0x000006a0


	//   ....[4]....
        /*0068*/ 	.word	0x000006b0


	//   ....[5]....
        /*006c*/ 	.word	0x000006c0


	//   ....[6]....
        /*0070*/ 	.word	0x00000780


	//   ....[7]....
        /*0074*/ 	.word	0x000007c0


	//   ....[8]....
        /*0078*/ 	.word	0x00002450


	//----- nvinfo : EIATTR_COOP_GROUP_MASK_REGIDS
	.align		4
.L_29:
        /*007c*/ 	.byte	0x04, 0x29
        /*007e*/ 	.short	(.L_31 - .L_30)


	//   ....[0]....
.L_30:
        /*0080*/ 	.word	0xffffffff


	//   ....[1]....
        /*0084*/ 	.word	0xffffffff


	//   ....[2]....
        /*0088*/ 	.word	0xffffffff


	//   ....[3]....
        /*008c*/ 	.word	0xffffffff


	//   ....[4]....
        /*0090*/ 	.word	0xffffffff


	//   ....[5]....
        /*0094*/ 	.word	0xffffffff


	//   ....[6]....
        /*0098*/ 	.word	0xffffffff


	//----- nvinfo : EIATTR_COOP_GROUP_INSTR_OFFSETS
	.align		4
.L_31:
        /*009c*/ 	.byte	0x04, 0x28
        /*009e*/ 	.short	(.L_33 - .L_32)


	//   ....[0]....
.L_32:
        /*00a0*/ 	.word	0x00000070


	//   ....[1]....
        /*00a4*/ 	.word	0x00000080


	//   ....[2]....
        /*00a8*/ 	.word	0x00000140


	//   ....[3]....
        /*00ac*/ 	.word	0x00000300


	//   ....[4]....
        /*00b0*/ 	.word	0x00000340


	//   ....[5]....
        /*00b4*/ 	.word	0x000003d0


	//   ....[6]....
        /*00b8*/ 	.word	0x00000910


	//----- nvinfo : EIATTR_REG_RECONFIG
	.align		4
.L_33:
        /*00bc*/ 	.byte	0x01, 0x54
	.zero		2


	//----- nvinfo : EIATTR_SYSCALL_OFFSETS
	.align		4
        /*00c0*/ 	.byte	0x04, 0x46
        /*00c2*/ 	.short	(.L_35 - .L_34)


	//   ....[0]....
.L_34:
        /*00c4*/ 	.word	0x00001880


	//----- nvinfo : EIATTR_MBARRIER_INSTR_OFFSETS
	.align		4
.L_35:
        /*00c8*/ 	.byte	0x04, 0x39
        /*00ca*/ 	.short	(.L_37 - .L_36)


	//   ....[0]....
.L_36:
        /*00cc*/ 	.word	0x00000250
        /*00d0*/ 	.word	0x000000ff
        /*00d4*/ 	.word	0x00000000
        /*00d8*/ 	.short	0x0100
        /*00da*/ 	.byte	0x08
	.zero		1


	//   ....[1]....
        /*00dc*/ 	.word	0x00000260
        /*00e0*/ 	.word	0x000000ff
        /*00e4*/ 	.word	0x00000028
        /*00e8*/ 	.short	0x0100
        /*00ea*/ 	.byte	0x08
	.zero		1


	//   ....[2]....
        /*00ec*/ 	.word	0x00000270
        /*00f0*/ 	.word	0x000000ff
        /*00f4*/ 	.word	0x00000008
        /*00f8*/ 	.short	0x0100
        /*00fa*/ 	.byte	0x08
	.zero		1


	//   ....[3]....
        /*00fc*/ 	.word	0x00000280
        /*0100*/ 	.word	0x000000ff
        /*0104*/ 	.word	0x00000030
        /*0108*/ 	.short	0x0100
        /*010a*/ 	.byte	0x08
	.zero		1


	//   ....[4]....
        /*010c*/ 	.word	0x00000290
        /*0110*/ 	.word	0x000000ff
        /*0114*/ 	.word	0x00000010
        /*0118*/ 	.short	0x0100
        /*011a*/ 	.byte	0x08
	.zero		1


	//   ....[5]....
        /*011c*/ 	.word	0x000002a0
        /*0120*/ 	.word	0x000000ff
        /*0124*/ 	.word	0x00000038
        /*0128*/ 	.short	0x0100
        /*012a*/ 	.byte	0x08
	.zero		1


	//   ....[6]....
        /*012c*/ 	.word	0x000002b0
        /*0130*/ 	.word	0x000000ff
        /*0134*/ 	.word	0x00000018
        /*0138*/ 	.short	0x0100
        /*013a*/ 	.byte	0x08
	.zero		1


	//   ....[7]....
        /*013c*/ 	.word	0x000002c0
        /*0140*/ 	.word	0x000000ff
        /*0144*/ 	.word	0x00000040
        /*0148*/ 	.short	0x0100
        /*014a*/ 	.byte	0x08
	.zero		1


	//   ....[8]....
        /*014c*/ 	.word	0x000002d0
        /*0150*/ 	.word	0x000000ff
        /*0154*/ 	.word	0x00000020
        /*0158*/ 	.short	0x0100
        /*015a*/ 	.byte	0x08
	.zero		1


	//   ....[9]....
        /*015c*/ 	.word	0x000002e0
        /*0160*/ 	.word	0x000000ff
        /*0164*/ 	.word	0x00000048
        /*0168*/ 	.short	0x0100
        /*016a*/ 	.byte	0x08
	.zero		1


	//   ....[10]....
        /*016c*/ 	.word	0x000007f0
        /*0170*/ 	.word	0x000000ff
        /*0174*/ 	.word	0x00000080
        /*0178*/ 	.short	0x0100
        /*017a*/ 	.byte	0x08
	.zero		1


	//   ....[11]....
        /*017c*/ 	.word	0x00000870
        /*0180*/ 	.word	0x000000ff
        /*0184*/ 	.word	0x00000088
        /*0188*/ 	.short	0x0100
        /*018a*/ 	.byte	0x08
	.zero		1


	//   ....[12]....
        /*018c*/ 	.word	0x00000890
        /*0190*/ 	.word	0x000000ff
        /*0194*/ 	.word	0x00000060
        /*0198*/ 	.short	0x0100
        /*019a*/ 	.byte	0x09
	.zero		1


	//   ....[13]....
        /*019c*/ 	.word	0x000008a0
        /*01a0*/ 	.word	0x000000ff
        /*01a4*/ 	.word	0x00000068
        /*01a8*/ 	.short	0x0100
        /*01aa*/ 	.byte	0x09
	.zero		1


	//   ....[14]....
        /*01ac*/ 	.word	0x000008b0
        /*01b0*/ 	.word	0x000000ff
        /*01b4*/ 	.word	0x00000070
        /*01b8*/ 	.short	0x0100
        /*01ba*/ 	.byte	0x09
	.zero		1


	//   ....[15]....
        /*01bc*/ 	.word	0x000008c0
        /*01c0*/ 	.word	0x000000ff
        /*01c4*/ 	.word	0x00000078
        /*01c8*/ 	.short	0x0100
        /*01ca*/ 	.byte	0x09
	.zero		1


	//   ....[16]....
        /*01cc*/ 	.word	0x00001740
        /*01d0*/ 	.word	0x000000ff
        /*01d4*/ 	.word	0xfffffff8
        /*01d8*/ 	.short	0x010a
        /*01da*/ 	.byte	0x2b
	.zero		1


	//   ....[17]....
        /*01dc*/ 	.word	0x00001900
        /*01e0*/ 	.word	0x00000003
        /*01e4*/ 	.word	0x00000000
        /*01e8*/ 	.short	0x010a
        /*01ea*/ 	.byte	0x3f
	.zero		1


	//   ....[18]....
        /*01ec*/ 	.word	0x00001960
        /*01f0*/ 	.word	0x00000003
        /*01f4*/ 	.word	0x00000000
        /*01f8*/ 	.short	0x010a
        /*01fa*/ 	.byte	0x3f
	.zero		1


	//   ....[19]....
        /*01fc*/ 	.word	0x00001e80
        /*0200*/ 	.word	0x000000ff
        /*0204*/ 	.word	0x00000000
        /*0208*/ 	.short	0x010a
        /*020a*/ 	.byte	0x07
	.zero		1


	//   ....[20]....
        /*020c*/ 	.word	0x00001ec0
        /*0210*/ 	.word	0x000000ff
        /*0214*/ 	.word	0x00000000
        /*0218*/ 	.short	0x010a
        /*021a*/ 	.byte	0x07
	.zero		1


	//   ....[21]....
        /*021c*/ 	.word	0x000022e0
        /*0220*/ 	.word	0x00000005
        /*0224*/ 	.word	0x00000000
        /*0228*/ 	.short	0x0101
        /*022a*/ 	.byte	0x3f
	.zero		1


	//   ....[22]....
        /*022c*/ 	.word	0x000023f0
        /*0230*/ 	.word	0x00000003
        /*0234*/ 	.word	0x00000000
        /*0238*/ 	.short	0x0101
        /*023a*/ 	.byte	0x2e
	.zero		1


	//   ....[23]....
        /*023c*/ 	.word	0x000024f0
        /*0240*/ 	.word	0x00000003
        /*0244*/ 	.word	0x00000000
        /*0248*/ 	.short	0x0101
        /*024a*/ 	.byte	0x3f
	.zero		1


	//   ....[24]....
        /*024c*/ 	.word	0x00002570
        /*0250*/ 	.word	0x000000ff
        /*0254*/ 	.word	0x00000008
        /*0258*/ 	.short	0x010a
        /*025a*/ 	.byte	0x2b
	.zero		1


	//   ....[25]....
        /*025c*/ 	.word	0x000066d0
        /*0260*/ 	.word	0x00000000
        /*0264*/ 	.word	0x00000000
        /*0268*/ 	.short	0x0101
        /*026a*/ 	.byte	0x2e
	.zero		1


	//   ....[26]....
        /*026c*/ 	.word	0x00007000
        /*0270*/ 	.word	0x0000000e
        /*0274*/ 	.word	0x00000028
        /*0278*/ 	.short	0x010a
        /*027a*/ 	.byte	0x3f
	.zero		1


	//   ....[27]....
        /*027c*/ 	.word	0x000074b0
        /*0280*/ 	.word	0x00000006
        /*0284*/ 	.word	0x00000088
        /*0288*/ 	.short	0x0101
        /*028a*/ 	.byte	0x3f
	.zero		1


	//   ....[28]....
        /*028c*/ 	.word	0x00007bd0
        /*0290*/ 	.word	0x00000007
        /*0294*/ 	.word	0x00000000
        /*0298*/ 	.short	0x010a
        /*029a*/ 	.byte	0x3f
	.zero		1


	//   ....[29]....
        /*029c*/ 	.word	0x00007c50
        /*02a0*/ 	.word	0x00000006
        /*02a4*/ 	.word	0x00000000
        /*02a8*/ 	.short	0x010a
        /*02aa*/ 	.byte	0x3f
	.zero		1


	//   ....[30]....
        /*02ac*/ 	.word	0x00007ce0
        /*02b0*/ 	.word	0x00000007
        /*02b4*/ 	.word	0x00000000
        /*02b8*/ 	.short	0x010a
        /*02ba*/ 	.byte	0x3f
	.zero		1


	//   ....[31]....
        /*02bc*/ 	.word	0x00007d70
        /*02c0*/ 	.word	0x00000006
        /*02c4*/ 	.word	0x00000000
        /*02c8*/ 	.short	0x010a
        /*02ca*/ 	.byte	0x3f
	.zero		1


	//   ....[32]....
        /*02cc*/ 	.word	0x00007e00
        /*02d0*/ 	.word	0x00000005
        /*02d4*/ 	.word	0x00000000
        /*02d8*/ 	.short	0x010a
        /*02da*/ 	.byte	0x3f
	.zero		1


	//   ....[33]....
        /*02dc*/ 	.word	0x00007e70
        /*02e0*/ 	.word	0x00000003
        /*02e4*/ 	.word	0xfffffff8
        /*02e8*/ 	.short	0x010a
        /*02ea*/ 	.byte	0x3f
	.zero		1


	//   ....[34]....
        /*02ec*/ 	.word	0x00007ec0
        /*02f0*/ 	.word	0x00000003
        /*02f4*/ 	.word	0x00000000
        /*02f8*/ 	.short	0x010a
        /*02fa*/ 	.byte	0x3f
	.zero		1


	//   ....[35]....
        /*02fc*/ 	.word	0x00007f20
        /*0300*/ 	.word	0x00000005
        /*0304*/ 	.word	0x00000000
        /*0308*/ 	.short	0x010a
        /*030a*/ 	.byte	0x3f
	.zero		1


	//   ....[36]....
        /*030c*/ 	.word	0x00007f80
        /*0310*/ 	.word	0x00000003
        /*0314*/ 	.word	0x00000008
        /*0318*/ 	.short	0x010a
        /*031a*/ 	.byte	0x3f
	.zero		1


	//   ....[37]....
        /*031c*/ 	.word	0x00008050
        /*0320*/ 	.word	0x0000000e
        /*0324*/ 	.word	0x00000028
        /*0328*/ 	.short	0x010a
        /*032a*/ 	.byte	0x3f
	.zero		1


	//   ....[38]....
        /*032c*/ 	.word	0x00008120
        /*0330*/ 	.word	0x00000007
        /*0334*/ 	.word	0x00000000
        /*0338*/ 	.short	0x010a
        /*033a*/ 	.byte	0x3f
	.zero		1


	//   ....[39]....
        /*033c*/ 	.word	0x00008170
        /*0340*/ 	.word	0x00000006
        /*0344*/ 	.word	0x00000000
        /*0348*/ 	.short	0x010a
        /*034a*/ 	.byte	0x3f
	.zero		1


	//   ....[40]....
        /*034c*/ 	.word	0x000081c0
        /*0350*/ 	.word	0x00000007
        /*0354*/ 	.word	0x00000000
        /*0358*/ 	.short	0x010a
        /*035a*/ 	.byte	0x3f
	.zero		1


	//   ....[41]....
        /*035c*/ 	.word	0x00008210
        /*0360*/ 	.word	0x00000006
        /*0364*/ 	.word	0x00000000
        /*0368*/ 	.short	0x010a
        /*036a*/ 	.byte	0x3f
	.zero		1


	//----- nvinfo : EIATTR_NUM_MBARRIERS
	.align		4
.L_37:
        /*036c*/ 	.byte	0x03, 0x38
        /*036e*/ 	.short	0x0010


	//----- nvinfo : EIATTR_EXIT_INSTR_OFFSETS
	.align		4
        /*0370*/ 	.byte	0x04, 0x1c
        /*0372*/ 	.short	(.L_39 - .L_38)


	//   ....[0]....
.L_38:
        /*0374*/ 	.word	0x000013a0


	//   ....[1]....
        /*0378*/ 	.word	0x00001400


	//   ....[2]....
        /*037c*/ 	.word	0x00006cf0


	//   ....[3]....
        /*0380*/ 	.word	0x00006d20


	//   ....[4]....
        /*0384*/ 	.word	0x00007e50


	//----- nvinfo : EIATTR_MAX_THREADS
	.align		4
.L_39:
        /*0388*/ 	.byte	0x04, 0x05
        /*038a*/ 	.short	(.L_41 - .L_40)
.L_40:
        /*038c*/ 	.word	0x00000180
        /*0390*/ 	.word	0x00000001
        /*0394*/ 	.word	0x00000001


	//----- nvinfo : EIATTR_CRS_STACK_SIZE
	.align		4
.L_41:
        /*0398*/ 	.byte	0x04, 0x1e
        /*039a*/ 	.short	(.L_43 - .L_42)
.L_42:
        /*039c*/ 	.word	0x00000000


	//----- nvinfo : EIATTR_CBANK_PARAM_SIZE
	.align		4
.L_43:
        /*03a0*/ 	.byte	0x03, 0x19
        /*03a2*/ 	.short	0x0470


	//----- nvinfo : EIATTR_PARAM_CBANK
	.align		4
        /*03a4*/ 	.byte	0x04, 0x0a
        /*03a6*/ 	.short	(.L_45 - .L_44)
	.align		4
.L_44:
        /*03a8*/ 	.word	index@(.nv.constant0._ZN7cutlass13device_kernelINS_4gemm6kernel13GemmUniversalIN4cute5tupleIJiiiiEEENS1_10collective13CollectiveMmaINS1_34MainloopSm90TmaGmmaWarpSpecializedILi5ENS5_IJNS4_1CILi1EEENSA_ILi2EEESB_EEENS1_32KernelTmaWarpSpecializedPingpongEEENS5_IJNSA_ILi64EEENSA_ILi128EEESG_EEENS_10tfloat32_tENS5_IJlSB_lEEESJ_SK_NS4_8TiledMMAINS4_8MMA_AtomIJNS4_4SM904GMMA30MMA_64x128x8_F32TF32TF32_SS_TNILNSO_7ScaleInE1ELSQ_1EEEEEENS4_6LayoutINS5_IJSB_SB_SB_EEENS5_IJNSA_ILi0EEESV_SV_EEEEENS5_IJNS4_10UnderscoreESY_SY_EEEEENS4_23SM90_TMA_LOAD_MULTICASTENS4_14ComposedLayoutINS4_7SwizzleILi3ELi4ELi3EEENS4_18smem_ptr_flag_bitsILi32EEENST_INS5_IJNSA_ILi8EEENSA_ILi32EEEEEENS5_IJS18_SB_EEEEEEEvNS4_8identityENS4_13SM90_TMA_LOADES1C_vS1D_EENS_8epilogue10collective6detail29Sm90TmaWarpSpecializedAdapterINS1H_15DefaultEpilogueISJ_SK_SK_NS1G_6thread17LinearCombinationISJ_Li1EffLNS1L_9ScaleType4KindE0ELNS_15FloatRoundStyleE2ESJ_EENS1_15EpilogueDefaultEEEEEvvEEEEvNT_6ParamsE)
        /*03ac*/ 	.short	0x0210
        /*03ae*/ 	.short	0x0470


	//----- nvinfo : EIATTR_SW_WAR
	.align		4
.L_45:
        /*03b0*/ 	.byte	0x04, 0x36
        /*03b2*/ 	.short	(.L_47 - .L_46)
.L_46:
        /*03b4*/ 	.word	0x00000008
.L_47:


//--------------------- .nv.callgraph             --------------------------
	.section	.nv.callgraph,"",@"SHT_CUDA_CALLGRAPH"
	.align	4
	.sectionentsize	8
	.align		4
        /*0000*/ 	.word	0x00000000
	.align		4
        /*0004*/ 	.word	0xffffffff
	.align		4
        /*0008*/ 	.word	index@(_ZN7cutlass13device_kernelINS_4gemm6kernel13GemmUniversalIN4cute5tupleIJiiiiEEENS1_10collective13CollectiveMmaINS1_34MainloopSm90TmaGmmaWarpSpecializedILi5ENS5_IJNS4_1CILi1EEENSA_ILi2EEESB_EEENS1_32KernelTmaWarpSpecializedPingpongEEENS5_IJNSA_ILi64EEENSA_ILi128EEESG_EEENS_10tfloat32_tENS5_IJlSB_lEEESJ_SK_NS4_8TiledMMAINS4_8MMA_AtomIJNS4_4SM904GMMA30MMA_64x128x8_F32TF32TF32_SS_TNILNSO_7ScaleInE1ELSQ_1EEEEEENS4_6LayoutINS5_IJSB_SB_SB_EEENS5_IJNSA_ILi0EEESV_SV_EEEEENS5_IJNS4_10UnderscoreESY_SY_EEEEENS4_23SM90_TMA_LOAD_MULTICASTENS4_14ComposedLayoutINS4_7SwizzleILi3ELi4ELi3EEENS4_18smem_ptr_flag_bitsILi32EEENST_INS5_IJNSA_ILi8EEENSA_ILi32EEEEEENS5_IJS18_SB_EEEEEEEvNS4_8identityENS4_13SM90_TMA_LOADES1C_vS1D_EENS_8epilogue10collective6detail29Sm90TmaWarpSpecializedAdapterINS1H_15DefaultEpilogueISJ_SK_SK_NS1G_6thread17LinearCombinationISJ_Li1EffLNS1L_9ScaleType4KindE0ELNS_15FloatRoundStyleE2ESJ_EENS1_15EpilogueDefaultEEEEEvvEEEEvNT_6ParamsE)
	.align		4
        /*000c*/ 	.word	index@(__assertfail)
	.align		4
        /*0010*/ 	.word	0x00000000
	.align		4
        /*0014*/ 	.word	0xfffffffe
	.align		4
        /*0018*/ 	.word	0x00000000
	.align		4
        /*001c*/ 	.word	0xfffffffd
	.align		4
        /*0020*/ 	.word	0x00000000
	.align		4
        /*0024*/ 	.word	0xfffffffc


//--------------------- .nv.constant4             --------------------------
	.section	.nv.constant4,"a",@progbits
	.align	8
	.align		8
.nv.constant4:
        /*0000*/ 	.dword	__assertfail
	.align		8
        /*0008*/ 	.dword	__unnamed_1
	.align		8
        /*0010*/ 	.dword	_ZN39_INTERNAL_c83ebeed_4_k_cu_b577f5c1_64444cuda3std3__45__cpo5beginE
	.align		8
        /*0018*/ 	.dword	_ZN39_INTERNAL_c83ebeed_4_k_cu_b577f5c1_64444cuda3std3__45__cpo3endE
	.align		8
        /*0020*/ 	.dword	_ZN39_INTERNAL_c83ebeed_4_k_cu_b577f5c1_64444cuda3std3__45__cpo6cbeginE
	.align		8
        /*0028*/ 	.dword	_ZN39_INTERNAL_c83ebeed_4_k_cu_b577f5c1_64444cuda3std3__45__cpo4cendE
	.align		8
        /*0030*/ 	.dword	_ZN39_INTERNAL_c83ebeed_4_k_cu_b577f5c1_64444cuda3std3__441_GLOBAL__N__c83ebeed_4_k_cu_b577f5c1_64446ignoreE
	.align		8
        /*0038*/ 	.dword	_ZN39_INTERNAL_c83ebeed_4_k_cu_b577f5c1_64444cuda3std3__419piecewise_constructE
	.align		8
        /*0040*/ 	.dword	_ZN39_INTERNAL_c83ebeed_4_k_cu_b577f5c1_64444cuda3std3__48in_placeE
	.align		8
        /*0048*/ 	.dword	_ZN39_INTERNAL_c83ebeed_4_k_cu_b577f5c1_64444cuda3std6ranges3__45__cpo4swapE
	.align		8
        /*0050*/ 	.dword	_ZN39_INTERNAL_c83ebeed_4_k_cu_b577f5c1_64444cuda3std6ranges3__45__cpo9iter_moveE
	.align		8
        /*0058*/ 	.dword	_ZN39_INTERNAL_c83ebeed_4_k_cu_b577f5c1_64444cute7productE
	.align		8
        /*0060*/ 	.dword	_ZN39_INTERNAL_c83ebeed_4_k_cu_b577f5c1_64444cute1_E
	.align		8
        /*0068*/ 	.dword	$str$22
	.align		8
        /*0070*/ 	.dword	$str$23


//--------------------- .text._ZN7cutlass13device_kernelINS_4gemm6kernel13GemmUniversalIN4cute5tupleIJiiiiEEENS1_10collective13CollectiveMmaINS1_34MainloopSm90TmaGmmaWarpSpecializedILi5ENS5_IJNS4_1CILi1EEENSA_ILi2EEESB_EEENS1_32KernelTmaWarpSpecializedPingpongEEENS5_IJNSA_ILi64EEENSA_ILi128EEESG_EEENS_10tfloat32_tENS5_IJlSB_lEEESJ_SK_NS4_8TiledMMAINS4_8MMA_AtomIJNS4_4SM904GMMA30MMA_64x128x8_F32TF32TF32_SS_TNILNSO_7ScaleInE1ELSQ_1EEEEEENS4_6LayoutINS5_IJSB_SB_SB_EEENS5_IJNSA_ILi0EEESV_SV_EEEEENS5_IJNS4_10UnderscoreESY_SY_EEEEENS4_23SM90_TMA_LOAD_MULTICASTENS4_14ComposedLayoutINS4_7SwizzleILi3ELi4ELi3EEENS4_18smem_ptr_flag_bitsILi32EEENST_INS5_IJNSA_ILi8EEENSA_ILi32EEEEEENS5_IJS18_SB_EEEEEEEvNS4_8identityENS4_13SM90_TMA_LOADES1C_vS1D_EENS_8epilogue10collective6detail29Sm90TmaWarpSpecializedAdapterINS1H_15DefaultEpilogueISJ_SK_SK_NS1G_6thread17LinearCombinationISJ_Li1EffLNS1L_9ScaleType4KindE0ELNS_15FloatRoundStyleE2ESJ_EENS1_15EpilogueDefaultEEEEEvvEEEEvNT_6ParamsE --------------------------
	.section	.text._ZN7cutlass13device_kernelINS_4gemm6kernel13GemmUniversalIN4cute5tupleIJiiiiEEENS1_10collective13CollectiveMmaINS1_34MainloopSm90TmaGmmaWarpSpecializedILi5ENS5_IJNS4_1CILi1EEENSA_ILi2EEESB_EEENS1_32KernelTmaWarpSpecializedPingpongEEENS5_IJNSA_ILi64EEENSA_ILi128EEESG_EEENS_10tfloat32_tENS5_IJlSB_lEEESJ_SK_NS4_8TiledMMAINS4_8MMA_AtomIJNS4_4SM904GMMA30MMA_64x128x8_F32TF32TF32_SS_TNILNSO_7ScaleInE1ELSQ_1EEEEEENS4_6LayoutINS5_IJSB_SB_SB_EEENS5_IJNSA_ILi0EEESV_SV_EEEEENS5_IJNS4_10UnderscoreESY_SY_EEEEENS4_23SM90_TMA_LOAD_MULTICASTENS4_14ComposedLayoutINS4_7SwizzleILi3ELi4ELi3EEENS4_18smem_ptr_flag_bitsILi32EEENST_INS5_IJNSA_ILi8EEENSA_ILi32EEEEEENS5_IJS18_SB_EEEEEEEvNS4_8identityENS4_13SM90_TMA_LOADES1C_vS1D_EENS_8epilogue10collective6detail29Sm90TmaWarpSpecializedAdapterINS1H_15DefaultEpilogueISJ_SK_SK_NS1G_6thread17LinearCombinationISJ_Li1EffLNS1L_9ScaleType4KindE0ELNS_15FloatRoundStyleE2ESJ_EENS1_15EpilogueDefaultEEEEEvvEEEEvNT_6ParamsE,"ax",@progbits
	.align	128
.text._ZN7cutlass13device_kernelINS_4gemm6kernel13GemmUniversalIN4cute5tupleIJiiiiEEENS1_10collective13CollectiveMmaINS1_34MainloopSm90TmaGmmaWarpSpecializedILi5ENS5_IJNS4_1CILi1EEENSA_ILi2EEESB_EEENS1_32KernelTmaWarpSpecializedPingpongEEENS5_IJNSA_ILi64EEENSA_ILi128EEESG_EEENS_10tfloat32_tENS5_IJlSB_lEEESJ_SK_NS4_8TiledMMAINS4_8MMA_AtomIJNS4_4SM904GMMA30MMA_64x128x8_F32TF32TF32_SS_TNILNSO_7ScaleInE1ELSQ_1EEEEEENS4_6LayoutINS5_IJSB_SB_SB_EEENS5_IJNSA_ILi0EEESV_SV_EEEEENS5_IJNS4_10UnderscoreESY_SY_EEEEENS4_23SM90_TMA_LOAD_MULTICASTENS4_14ComposedLayoutINS4_7SwizzleILi3ELi4ELi3EEENS4_18smem_ptr_flag_bitsILi32EEENST_INS5_IJNSA_ILi8EEENSA_ILi32EEEEEENS5_IJS18_SB_EEEEEEEvNS4_8identityENS4_13SM90_TMA_LOADES1C_vS1D_EENS_8epilogue10collective6detail29Sm90TmaWarpSpecializedAdapterINS1H_15DefaultEpilogueISJ_SK_SK_NS1G_6thread17LinearCombinationISJ_Li1EffLNS1L_9ScaleType4KindE0ELNS_15FloatRoundStyleE2ESJ_EENS1_15EpilogueDefaultEEEEEvvEEEEvNT_6ParamsE:
        .type           _ZN7cutlass13device_kernelINS_4gemm6kernel13GemmUniversalIN4cute5tupleIJiiiiEEENS1_10collective13CollectiveMmaINS1_34MainloopSm90TmaGmmaWarpSpecializedILi5ENS5_IJNS4_1CILi1EEENSA_ILi2EEESB_EEENS1_32KernelTmaWarpSpecializedPingpongEEENS5_IJNSA_ILi64EEENSA_ILi128EEESG_EEENS_10tfloat32_tENS5_IJlSB_lEEESJ_SK_NS4_8TiledMMAINS4_8MMA_AtomIJNS4_4SM904GMMA30MMA_64x128x8_F32TF32TF32_SS_TNILNSO_7ScaleInE1ELSQ_1EEEEEENS4_6LayoutINS5_IJSB_SB_SB_EEENS5_IJNSA_ILi0EEESV_SV_EEEEENS5_IJNS4_10UnderscoreESY_SY_EEEEENS4_23SM90_TMA_LOAD_MULTICASTENS4_14ComposedLayoutINS4_7SwizzleILi3ELi4ELi3EEENS4_18smem_ptr_flag_bitsILi32EEENST_INS5_IJNSA_ILi8EEENSA_ILi32EEEEEENS5_IJS18_SB_EEEEEEEvNS4_8identityENS4_13SM90_TMA_LOADES1C_vS1D_EENS_8epilogue10collective6detail29Sm90TmaWarpSpecializedAdapterINS1H_15DefaultEpilogueISJ_SK_SK_NS1G_6thread17LinearCombinationISJ_Li1EffLNS1L_9ScaleType4KindE0ELNS_15FloatRoundStyleE2ESJ_EENS1_15EpilogueDefaultEEEEEvvEEEEvNT_6ParamsE,@function
        .size           _ZN7cutlass13device_kernelINS_4gemm6kernel13GemmUniversalIN4cute5tupleIJiiiiEEENS1_10collective13CollectiveMmaINS1_34MainloopSm90TmaGmmaWarpSpecializedILi5ENS5_IJNS4_1CILi1EEENSA_ILi2EEESB_EEENS1_32KernelTmaWarpSpecializedPingpongEEENS5_IJNSA_ILi64EEENSA_ILi128EEESG_EEENS_10tfloat32_tENS5_IJlSB_lEEESJ_SK_NS4_8TiledMMAINS4_8MMA_AtomIJNS4_4SM904GMMA30MMA_64x128x8_F32TF32TF32_SS_TNILNSO_7ScaleInE1ELSQ_1EEEEEENS4_6LayoutINS5_IJSB_SB_SB_EEENS5_IJNSA_ILi0EEESV_SV_EEEEENS5_IJNS4_10UnderscoreESY_SY_EEEEENS4_23SM90_TMA_LOAD_MULTICASTENS4_14ComposedLayoutINS4_7SwizzleILi3ELi4ELi3EEENS4_18smem_ptr_flag_bitsILi32EEENST_INS5_IJNSA_ILi8EEENSA_ILi32EEEEEENS5_IJS18_SB_EEEEEEEvNS4_8identityENS4_13SM90_TMA_LOADES1C_vS1D_EENS_8epilogue10collective6detail29Sm90TmaWarpSpecializedAdapterINS1H_15DefaultEpilogueISJ_SK_SK_NS1G_6thread17LinearCombinationISJ_Li1EffLNS1L_9ScaleType4KindE0ELNS_15FloatRoundStyleE2ESJ_EENS1_15EpilogueDefaultEEEEEvvEEEEvNT_6ParamsE,(.L_x_203 - _ZN7cutlass13device_kernelINS_4gemm6kernel13GemmUniversalIN4cute5tupleIJiiiiEEENS1_10collective13CollectiveMmaINS1_34MainloopSm90TmaGmmaWarpSpecializedILi5ENS5_IJNS4_1CILi1EEENSA_ILi2EEESB_EEENS1_32KernelTmaWarpSpecializedPingpongEEENS5_IJNSA_ILi64EEENSA_ILi128EEESG_EEENS_10tfloat32_tENS5_IJlSB_lEEESJ_SK_NS4_8TiledMMAINS4_8MMA_AtomIJNS4_4SM904GMMA30MMA_64x128x8_F32TF32TF32_SS_TNILNSO_7ScaleInE1ELSQ_1EEEEEENS4_6LayoutINS5_IJSB_SB_SB_EEENS5_IJNSA_ILi0EEESV_SV_EEEEENS5_IJNS4_10UnderscoreESY_SY_EEEEENS4_23SM90_TMA_LOAD_MULTICASTENS4_14ComposedLayoutINS4_7SwizzleILi3ELi4ELi3EEENS4_18smem_ptr_flag_bitsILi32EEENST_INS5_IJNSA_ILi8EEENSA_ILi32EEEEEENS5_IJS18_SB_EEEEEEEvNS4_8identityENS4_13SM90_TMA_LOADES1C_vS1D_EENS_8epilogue10collective6detail29Sm90TmaWarpSpecializedAdapterINS1H_15DefaultEpilogueISJ_SK_SK_NS1G_6thread17LinearCombinationISJ_Li1EffLNS1L_9ScaleType4KindE0ELNS_15FloatRoundStyleE2ESJ_EENS1_15EpilogueDefaultEEEEEvvEEEEvNT_6ParamsE)
        .other          _ZN7cutlass13device_kernelINS_4gemm6kernel13GemmUniversalIN4cute5tupleIJiiiiEEENS1_10collective13CollectiveMmaINS1_34MainloopSm90TmaGmmaWarpSpecializedILi5ENS5_IJNS4_1CILi1EEENSA_ILi2EEESB_EEENS1_32KernelTmaWarpSpecializedPingpongEEENS5_IJNSA_ILi64EEENSA_ILi128EEESG_EEENS_10tfloat32_tENS5_IJlSB_lEEESJ_SK_NS4_8TiledMMAINS4_8MMA_AtomIJNS4_4SM904GMMA30MMA_64x128x8_F32TF32TF32_SS_TNILNSO_7ScaleInE1ELSQ_1EEEEEENS4_6LayoutINS5_IJSB_SB_SB_EEENS5_IJNSA_ILi0EEESV_SV_EEEEENS5_IJNS4_10UnderscoreESY_SY_EEEEENS4_23SM90_TMA_LOAD_MULTICASTENS4_14ComposedLayoutINS4_7SwizzleILi3ELi4ELi3EEENS4_18smem_ptr_flag_bitsILi32EEENST_INS5_IJNSA_ILi8EEENSA_ILi32EEEEEENS5_IJS18_SB_EEEEEEEvNS4_8identityENS4_13SM90_TMA_LOADES1C_vS1D_EENS_8epilogue10collective6detail29Sm90TmaWarpSpecializedAdapterINS1H_15DefaultEpilogueISJ_SK_SK_NS1G_6thread17LinearCombinationISJ_Li1EffLNS1L_9ScaleType4KindE0ELNS_15FloatRoundStyleE2ESJ_EENS1_15EpilogueDefaultEEEEEvvEEEEvNT_6ParamsE,@"STO_CUDA_ENTRY STV_DEFAULT"
_ZN7cutlass13device_kernelINS_4gemm6kernel13GemmUniversalIN4cute5tupleIJiiiiEEENS1_10collective13CollectiveMmaINS1_34MainloopSm90TmaGmmaWarpSpecializedILi5ENS5_IJNS4_1CILi1EEENSA_ILi2EEESB_EEENS1_32KernelTmaWarpSpecializedPingpongEEENS5_IJNSA_ILi64EEENSA_ILi128EEESG_EEENS_10tfloat32_tENS5_IJlSB_lEEESJ_SK_NS4_8TiledMMAINS4_8MMA_AtomIJNS4_4SM904GMMA30MMA_64x128x8_F32TF32TF32_SS_TNILNSO_7ScaleInE1ELSQ_1EEEEEENS4_6LayoutINS5_IJSB_SB_SB_EEENS5_IJNSA_ILi0EEESV_SV_EEEEENS5_IJNS4_10UnderscoreESY_SY_EEEEENS4_23SM90_TMA_LOAD_MULTICASTENS4_14ComposedLayoutINS4_7SwizzleILi3ELi4ELi3EEENS4_18smem_ptr_flag_bitsILi32EEENST_INS5_IJNSA_ILi8EEENSA_ILi32EEEEEENS5_IJS18_SB_EEEEEEEvNS4_8identityENS4_13SM90_TMA_LOADES1C_vS1D_EENS_8epilogue10collective6detail29Sm90TmaWarpSpecializedAdapterINS1H_15DefaultEpilogueISJ_SK_SK_NS1G_6thread17LinearCombinationISJ_Li1EffLNS1L_9ScaleType4KindE0ELNS_15FloatRoundStyleE2ESJ_EENS1_15EpilogueDefaultEEEEEvvEEEEvNT_6ParamsE:
[----:B------:R-:W0:Y:S02]  /*0000*/  LDC R1, c[0x0][0x28] ;  /* 0x00000a00ff017b82 */ /* 0x000e240000000800 */
[----:B0-----:R-:W-:Y:S01]  /*0010*/  VIADD R1, R1, 0xfffffff8 ;  /* 0xfffffff801017836 */ /* 0x001fe20000000000 */
[----:B------:R-:W0:Y:S01]  /*0020*/  S2R R4, SR_TID.X ;  /* 0x0000000000047919 */ /* 0x000e220000002100 */
[----:B------:R-:W-:Y:S01]  /*0030*/  ELECT P0, URZ, PT ;  /* 0x00000000003f782f */ /* 0x000fe20003800000 */
[----:B------:R-:W-:Y:S01]  /*0040*/  BSSY B0, `(.L_x_0) ;  /* 0x000000f000007945 */ /* 0x000fe20003800000 */
[--C-:B0-----:R-:W-:Y:S02]  /*0050*/  SHF.R.U32.HI R0, RZ, 0x5, R4.reuse ;  /* 0x00000005ff007819 */ /* 0x101fe40000011604 */
[----:B------:R-:W-:-:S03]  /*0060*/  SHF.R.U32.HI R7, RZ, 0x7, R4 ;  /* 0x00000007ff077819 */ /* 0x000fc60000011604 */
[----:B------:R-:W0:Y:S04]  /*0070*/  SHFL.IDX PT, R2, R0, RZ, 0x1f ;  /* 0x00001fff00027589 */ /* 0x000e2800000e0000 */
[----:B------:R1:W2:Y:S01]  /*0080*/  SHFL.IDX PT, R8, R7, RZ, 0x1f ;  /* 0x00001fff07087589 */ /* 0x0002a200000e0000 */
[----:B0-----:R-:W-:-:S13]  /*0090*/  ISETP.NE.OR P0, PT, R2, RZ, !P0 ;  /* 0x000000ff0200720c */ /* 0x001fda0004705670 */
[----:B-12---:R-:W-:Y:S05]  /*00a0*/  @P0 BRA `(.L_x_1) ;  /* 0x0000000000200947 */ /* 0x006fea0003800000 */
[----:B------:R-:W-:Y:S02]  /*00b0*/  ULDC.64 UR4, c[0x0][0x198] ;  /* 0x0000660000047ab9 */ /* 0x000fe40000000a00 */
[----:B------:R-:W-:Y:S02]  /*00c0*/  UIADD3 UR6, UP0, UR4, 0xf0, URZ ;  /* 0x000000f004067890 */ /* 0x000fe4000ff1e03f */
[----:B------:R-:W-:Y:S02]  /*00d0*/  UIADD3 UR4, UP1, UR4, 0x1f0, URZ ;  /* 0x000001f004047890 */ /* 0x000fe4000ff3e03f */
[----:B------:R-:W-:Y:S02]  /*00e0*/  UIADD3.X UR7, URZ, UR5, URZ, UP0, !UPT ;  /* 0x000000053f077290 */ /* 0x000fe400087fe43f */
[----:B------:R-:W-:-:S07]  /*00f0*/  UIADD3.X UR5, URZ, UR5, URZ, UP1, !UPT ;  /* 0x000000053f057290 */ /* 0x000fce0008ffe43f */
[----:B------:R0:W-:Y:S02]  /*0100*/  UTMACCTL.PF [UR6] ;  /* 0x00000000060079b9 */ /* 0x0001e40008040000 */
[----:B------:R0:W-:Y:S02]  /*0110*/  UTMACCTL.PF [UR4] ;  /* 0x00000000040079b9 */ /* 0x0001e40008040000 */
[----:B0-----:R-:W-:Y:S01]  /*0120*/  NOP ;  /* 0x0000000000007918 */ /* 0x001fe20000000000 */
.L_x_1:
[----:B------:R-:W-:Y:S05]  /*0130*/  BSYNC B0 ;  /* 0x0000000000007941 */ /* 0x000fea0003800000 */
.L_x_0:
[----:B------:R-:W0:Y:S01]  /*0140*/  SHFL.IDX PT, R9, R0, RZ, 0x1f ;  /* 0x00001fff00097589 */ /* 0x000e2200000e0000 */
[----:B------:R-:W-:Y:S02]  /*0150*/  SHF.R.S32.HI R3, RZ, 0x1f, R4 ;  /* 0x0000001fff037819 */ /* 0x000fe40000011404 */
[----:B0-----:R-:W-:-:S13]  /*0160*/  ISETP.NE.AND P0, PT, R9, RZ, PT ;  /* 0x000000ff0900720c */ /* 0x001fda0003f05270 */
[----:B------:R-:W-:Y:S05]  /*0170*/  @P0 BRA `(.L_x_2) ;  /* 0x0000000000600947 */ /* 0x000fea0003800000 */
[----:B------:R-:W0:Y:S01]  /*0180*/  S2UR UR8, SR_CgaCtaId ;  /* 0x00000000000879c3 */ /* 0x000e220000008800 */
[----:B------:R-:W-:Y:S01]  /*0190*/  UMOV UR4, 0x400 ;  /* 0x0000040000047882 */ /* 0x000fe20000000000 */
[----:B------:R-:W-:Y:S01]  /*01a0*/  UMOV UR5, 0x1 ;  /* 0x0000000100057882 */ /* 0x000fe20000000000 */
[----:B------:R-:W-:Y:S01]  /*01b0*/  UMOV UR6, 0x2 ;  /* 0x0000000200067882 */ /* 0x000fe20000000000 */
[----:B------:R-:W-:Y:S01]  /*01c0*/  ELECT P0, URZ, PT ;  /* 0x00000000003f782f */ /* 0x000fe20003800000 */
[----:B------:R-:W-:-:S04]  /*01d0*/  UIADD3 UR6, -UR6, 0x100000, URZ ;  /* 0x0010000006067890 */ /* 0x000fc8000fffe13f */
[----:B------:R-:W-:Y:S02]  /*01e0*/  USHF.L.U32 UR7, UR6, 0xb, URZ ;  /* 0x0000000b06077899 */ /* 0x000fe4000800063f */
[----:B------:R-:W-:Y:S02]  /*01f0*/  USHF.L.U32 UR6, UR6, 0x1, URZ ;  /* 0x0000000106067899 */ /* 0x000fe4000800063f */
[----:B0-----:R-:W-:Y:S02]  /*0200*/  ULEA UR8, UR8, UR4, 0x18 ;  /* 0x0000000408087291 */ /* 0x001fe4000f8ec03f */
[----:B------:R-:W-:-:S04]  /*0210*/  UIADD3 UR4, -UR5, 0x100000, URZ ;  /* 0x0010000005047890 */ /* 0x000fc8000fffe13f */
[----:B------:R-:W-:Y:S02]  /*0220*/  USHF.L.U32 UR5, UR4, 0xb, URZ ;  /* 0x0000000b04057899 */ /* 0x000fe4000800063f */
[----:B------:R-:W-:Y:S01]  /*0230*/  USHF.L.U32 UR4, UR4, 0x1, URZ ;  /* 0x0000000104047899 */ /* 0x000fe2000800063f */
[----:B------:R-:W0:Y:S11]  /*0240*/  FENCE.VIEW.ASYNC.S ;  /* 0x00000000000073c6 */ /* 0x000e360000000000 */
[----:B0-----:R0:W1:Y:S01]  /*0250*/  SYNCS.EXCH.64 URZ, [UR8], UR4 ;  /* 0x00000004083f75b2 */ /* 0x0010620008000100 */
[----:B------:R0:W2:Y:S01]  /*0260*/  SYNCS.EXCH.64 URZ, [UR8+0x28], UR6 ;  /* 0x00002806083f75b2 */ /* 0x0000a20008000100 */
[----:B------:R0:W3:Y:S01]  /*0270*/  SYNCS.EXCH.64 URZ, [UR8+0x8], UR4 ;  /* 0x00000804083f75b2 */ /* 0x0000e20008000100 */
[----:B------:R0:W4:Y:S01]  /*0280*/  SYNCS.EXCH.64 URZ, [UR8+0x30], UR6 ;  /* 0x00003006083f75b2 */ /* 0x0001220008000100 */
[----:B------:R0:W0:Y:S01]  /*0290*/  SYNCS.EXCH.64 URZ, [UR8+0x10], UR4 ;  /* 0x00001004083f75b2 */ /* 0x0000220008000100 */
[----:B------:R0:W0:Y:S01]  /*02a0*/  SYNCS.EXCH.64 URZ, [UR8+0x38], UR6 ;  /* 0x00003806083f75b2 */ /* 0x0000220008000100 */
[----:B------:R0:W0:Y:S01]  /*02b0*/  SYNCS.EXCH.64 URZ, [UR8+0x18], UR4 ;  /* 0x00001804083f75b2 */ /* 0x0000220008000100 */
[----:B------:R0:W0:Y:S01]  /*02c0*/  SYNCS.EXCH.64 URZ, [UR8+0x40], UR6 ;  /* 0x00004006083f75b2 */ /* 0x0000220008000100 */
[----:B------:R0:W0:Y:S01]  /*02d0*/  SYNCS.EXCH.64 URZ, [UR8+0x20], UR4 ;  /* 0x00002004083f75b2 */ /* 0x0000220008000100 */
[----:B------:R0:W0:Y:S01]  /*02e0*/  SYNCS.EXCH.64 URZ, [UR8+0x48], UR6 ;  /* 0x00004806083f75b2 */ /* 0x0000220008000100 */
[----:B------:R-:W-:Y:S01]  /*02f0*/  NOP ;  /* 0x0000000000007918 */ /* 0x000fe20000000000 */
.L_x_2:
[----:B------:R-:W5:Y:S01]  /*0300*/  SHFL.IDX PT, R12, R0, RZ, 0x1f ;  /* 0x00001fff000c7589 */ /* 0x000f6200000e0000 */
[----:B------:R-:W-:Y:S01]  /*0310*/  LEA.HI R3, R3, R4, RZ, 0x7 ;  /* 0x0000000403037211 */ /* 0x000fe200078f38ff */
[----:B------:R-:W1:Y:S01]  /*0320*/  S2UR UR12, SR_CTAID.X ;  /* 0x00000000000c79c3 */ /* 0x000e620000002500 */
[----:B------:R-:W-:Y:S01]  /*0330*/  ELECT P0, URZ, PT ;  /* 0x00000000003f782f */ /* 0x000fe20003800000 */
[----:B------:R2:W3:Y:S01]  /*0340*/  SHFL.IDX PT, R11, R0, RZ, 0x1f ;  /* 0x00001fff000b7589 */ /* 0x0004e200000e0000 */
[----:B------:R-:W-:Y:S02]  /*0350*/  LOP3.LUT R3, R3, 0xffffff80, RZ, 0xc0, !PT ;  /* 0xffffff8003037812 */ /* 0x000fe400078ec0ff */
[----:B------:R-:W-:Y:S01]  /*0360*/  ELECT P1, URZ, PT ;  /* 0x00000000003f782f */ /* 0x000fe20003820000 */
[----:B------:R-:W-:Y:S01]  /*0370*/  NOP ;  /* 0x0000000000007918 */ /* 0x000fe20000000000 */
[----:B------:R-:W4:Y:S01]  /*0380*/  S2R R6, SR_CTAID.Y ;  /* 0x0000000000067919 */ /* 0x000f220000002600 */
[----:B0-----:R-:W-:Y:S01]  /*0390*/  ULDC UR4, c[0x0][0x150] ;  /* 0x0000540000047ab9 */ /* 0x001fe20000000800 */
[----:B------:R-:W-:Y:S01]  /*03a0*/  IMAD.IADD R5, R4, 0x1, -R3 ;  /* 0x0000000104057824 */ /* 0x000fe200078e0a03 */
[----:B------:R-:W0:Y:S01]  /*03b0*/  LDC R25, c[0x0][0x148] ;  /* 0x00005200ff197b82 */ /* 0x000e220000000800 */
[----:B--2---:R-:W-:Y:S01]  /*03c0*/  SHF.R.S32.HI R0, RZ, 0x1f, R9 ;  /* 0x0000001fff007819 */ /* 0x004fe20000011409 */
[----:B------:R-:W2:Y:S01]  /*03d0*/  SHFL.IDX PT, R15, R7, RZ, 0x1f ;  /* 0x00001fff070f7589 */ /* 0x000ea200000e0000 */
[----:B------:R-:W-:Y:S01]  /*03e0*/  UMOV UR11, 0x80 ;  /* 0x00000080000b7882 */ /* 0x000fe20000000000 */
[----:B------:R-:W-:Y:S01]  /*03f0*/  SHF.R.S32.HI R20, RZ, 0x1f, R5 ;  /* 0x0000001fff147819 */ /* 0x000fe20000011405 */
[----:B------:R-:W-:Y:S01]  /*0400*/  NOP ;  /* 0x0000000000007918 */ /* 0x000fe20000000000 */
[----:B------:R-:W-:Y:S01]  /*0410*/  LEA.HI R0, R0, R9, RZ, 0x2 ;  /* 0x0000000900007211 */ /* 0x000fe200078f10ff */
[----:B------:R-:W-:Y:S01]  /*0420*/  VIADD R35, R8, 0xffffffff ;  /* 0xffffffff08237836 */ /* 0x000fe20000000000 */
[----:B------:R-:W-:Y:S01]  /*0430*/  LEA.HI R3, R20, R5, RZ, 0x3 ;  /* 0x0000000514037211 */ /* 0x000fe200078f18ff */
[----:B------:R-:W2:Y:S01]  /*0440*/  LDC R13, c[0x0][0x140] ;  /* 0x00005000ff0d7b82 */ /* 0x000ea20000000800 */
[----:B------:R-:W-:-:S02]  /*0450*/  LOP3.LUT R0, R0, 0x3ffffffc, RZ, 0xc0, !PT ;  /* 0x3ffffffc00007812 */ /* 0x000fc400078ec0ff */
[--C-:B------:R-:W-:Y:S02]  /*0460*/  SHF.R.S32.HI R10, RZ, 0x3, R3.reuse ;  /* 0x00000003ff0a7819 */ /* 0x100fe40000011403 */
[----:B------:R-:W-:Y:S01]  /*0470*/  SHF.R.S32.HI R3, RZ, 0x1f, R3 ;  /* 0x0000001fff037819 */ /* 0x000fe20000011403 */
[----:B------:R-:W-:Y:S01]  /*0480*/  IMAD.IADD R0, R9, 0x1, -R0 ;  /* 0x0000000109007824 */ /* 0x000fe200078e0a00 */
[----:B-----5:R-:W-:Y:S02]  /*0490*/  ISETP.NE.OR P0, PT, R12, RZ, !P0 ;  /* 0x000000ff0c00720c */ /* 0x020fe40004705670 */
[----:B------:R-:W-:Y:S01]  /*04a0*/  LEA.HI R3, R3, R10, RZ, 0x2 ;  /* 0x0000000a03037211 */ /* 0x000fe200078f10ff */
[----:B------:R-:W5:Y:S01]  /*04b0*/  LDC R12, c[0x0][0x144] ;  /* 0x00005100ff0c7b82 */ /* 0x000f620000000800 */
[----:B---3--:R-:W-:Y:S02]  /*04c0*/  ISETP.NE.OR P1, PT, R11, RZ, !P1 ;  /* 0x000000ff0b00720c */ /* 0x008fe40004f25670 */
[----:B------:R-:W-:-:S02]  /*04d0*/  LOP3.LUT R11, R3, 0xfffffffc, RZ, 0xc0, !PT ;  /* 0xfffffffc030b7812 */ /* 0x000fc400078ec0ff */
[----:B------:R-:W-:Y:S02]  /*04e0*/  SHF.R.S32.HI R3, RZ, 0x1f, R2 ;  /* 0x0000001fff037819 */ /* 0x000fe40000011402 */
[----:B------:R-:W-:Y:S01]  /*04f0*/  ISETP.GE.U32.AND P5, PT, R35, 0x2, PT ;  /* 0x000000022300780c */ /* 0x000fe20003fa6070 */
[----:B------:R-:W-:Y:S01]  /*0500*/  IMAD.IADD R11, R10, 0x1, -R11 ;  /* 0x000000010a0b7824 */ /* 0x000fe200078e0a0b */
[----:B-1----:R-:W-:Y:S01]  /*0510*/  I2FP.F32.U32 R10, UR12 ;  /* 0x0000000c000a7c45 */ /* 0x002fe20008201000 */
[----:B------:R-:W-:Y:S01]  /*0520*/  VOTEU.ALL UP0, P0 ;  /* 0x00000000003f7886 */ /* 0x000fe20000000000 */
[----:B----4-:R-:W-:Y:S01]  /*0530*/  I2FP.F32.U32 R9, R6 ;  /* 0x0000000600097245 */ /* 0x010fe20000201000 */
[----:B------:R-:W-:Y:S01]  /*0540*/  IMAD R0, R0, 0x4, R11 ;  /* 0x0000000400007824 */ /* 0x000fe200078e020b */
[----:B------:R-:W-:Y:S01]  /*0550*/  LEA.HI R3, R3, R2, RZ, 0x2 ;  /* 0x0000000203037211 */ /* 0x000fe200078f10ff */
[----:B------:R-:W-:Y:S01]  /*0560*/  VOTEU.ALL UP1, P1 ;  /* 0x00000000003f7886 */ /* 0x000fe20000820000 */
[----:B------:R-:W-:Y:S01]  /*0570*/  FMUL R10, R10, UR4 ;  /* 0x000000040a0a7c20 */ /* 0x000fe20008400000 */
[----:B------:R-:W1:Y:S01]  /*0580*/  @!UP0 S2UR UR7, SR_CgaCtaId ;  /* 0x00000000000789c3 */ /* 0x000e620000008800 */
[----:B------:R-:W-:Y:S01]  /*0590*/  ULDC UR4, c[0x0][0x154] ;  /* 0x0000550000047ab9 */ /* 0x000fe20000000800 */
[----:B------:R-:W-:Y:S01]  /*05a0*/  LOP3.LUT R3, R3, 0xfffffffc, RZ, 0xc0, !PT ;  /* 0xfffffffc03037812 */ /* 0x000fe200078ec0ff */
[----:B------:R-:W-:Y:S01]  /*05b0*/  FMUL R9, R9, UR4 ;  /* 0x0000000409097c20 */ /* 0x000fe20008400000 */
[----:B------:R-:W-:Y:S01]  /*05c0*/  UMOV UR4, 0x20 ;  /* 0x0000002000047882 */ /* 0x000fe20000000000 */
[----:B------:R-:W3:Y:S01]  /*05d0*/  F2I.U32.TRUNC.NTZ R10, R10 ;  /* 0x0000000a000a7305 */ /* 0x000ee2000020f000 */
[----:B------:R-:W-:Y:S01]  /*05e0*/  @!UP0 UMOV UR6, 0x400 ;  /* 0x0000040000068882 */ /* 0x000fe20000000000 */
[----:B------:R-:W-:Y:S01]  /*05f0*/  IMAD.IADD R14, R2, 0x1, -R3 ;  /* 0x00000001020e7824 */ /* 0x000fe200078e0a03 */
[----:B------:R-:W4:Y:S01]  /*0600*/  @!UP1 S2UR UR10, SR_CgaCtaId ;  /* 0x00000000000a99c3 */ /* 0x000f220000008800 */
[----:B------:R-:W-:Y:S01]  /*0610*/  IMAD.SHL.U32 R3, R0, 0x4, RZ ;  /* 0x0000000400037824 */ /* 0x000fe200078e00ff */
[----:B------:R-:W-:-:S04]  /*0620*/  @!UP0 UIADD3 UR4, -UR4, 0x100000, URZ ;  /* 0x0010000004048890 */ /* 0x000fc8000fffe13f */
[----:B------:R-:W-:Y:S02]  /*0630*/  @!UP0 USHF.L.U32 UR5, UR4, 0xb, URZ ;  /* 0x0000000b04058899 */ /* 0x000fe4000800063f */
[----:B------:R-:W-:Y:S01]  /*0640*/  @!UP0 USHF.L.U32 UR4, UR4, 0x1, URZ ;  /* 0x0000000104048899 */ /* 0x000fe2000800063f */
[----:B--2---:R-:W-:Y:S01]  /*0650*/  ISETP.EQ.U32.AND P3, PT, R13, 0x1, PT ;  /* 0x000000010d00780c */ /* 0x004fe20003f62070 */
[----:B------:R-:W-:Y:S01]  /*0660*/  @!UP1 UMOV UR9, 0x400 ;  /* 0x0000040000099882 */ /* 0x000fe20000000000 */
[----:B------:R-:W2:Y:S01]  /*0670*/  F2I.U32.TRUNC.NTZ R9, R9 ;  /* 0x0000000900097305 */ /* 0x000ea2000020f000 */
[----:B------:R-:W-:Y:S01]  /*0680*/  LOP3.LUT R88, R0, 0xc, R3, 0x78, !PT ;  /* 0x0000000c00587812 */ /* 0x000fe200078e7803 */
[----:B------:R-:W-:Y:S01]  /*0690*/  VOTEU.ALL UP2, P1 ;  /* 0x00000000003f7886 */ /* 0x000fe20000840000 */
[----:B------:R-:W-:Y:S01]  /*06a0*/  VOTEU.ALL UP3, P1 ;  /* 0x00000000003f7886 */ /* 0x000fe20000860000 */
[----:B------:R-:W-:Y:S01]  /*06b0*/  VOTEU.ALL UP4, P1 ;  /* 0x00000000003f7886 */ /* 0x000fe20000880000 */
[----:B------:R-:W-:Y:S01]  /*06c0*/  VOTEU.ALL UP5, P1 ;  /* 0x00000000003f7886 */ /* 0x000fe200008a0000 */
[----:B------:R-:W-:Y:S01]  /*06d0*/  ISETP.NE.AND P1, PT, R14, 0x3, PT ;  /* 0x000000030e00780c */ /* 0x000fe20003f25270 */
[----:B---3--:R-:W-:Y:S01]  /*06e0*/  IMAD.MOV R21, RZ, RZ, -R10 ;  /* 0x000000ffff157224 */ /* 0x008fe200078e0a0a */
[----:B------:R-:W-:-:S02]  /*06f0*/  R2UR UR43, R15 ;  /* 0x000000000f2b72ca */ /* 0x000fc400000e0000 */
[----:B------:R-:W-:Y:S01]  /*0700*/  ISETP.EQ.OR P1, PT, R14, RZ, !P1 ;  /* 0x000000ff0e00720c */ /* 0x000fe20004f22670 */
[----:B-1----:R-:W-:Y:S01]  /*0710*/  @!UP0 ULEA UR8, UR7, UR6, 0x18 ;  /* 0x0000000607088291 */ /* 0x002fe2000f8ec03f */
[----:B-----5:R-:W-:Y:S01]  /*0720*/  IMAD R21, R12, R21, UR12 ;  /* 0x0000000c0c157e24 */ /* 0x020fe2000f8e0215 */
[----:B------:R-:W-:-:S04]  /*0730*/  @!UP1 UIADD3 UR6, -UR11, 0x100000, URZ ;  /* 0x001000000b069890 */ /* 0x000fc8000fffe13f */
[----:B------:R-:W-:Y:S02]  /*0740*/  @!UP1 USHF.L.U32 UR7, UR6, 0xb, URZ ;  /* 0x0000000b06079899 */ /* 0x000fe4000800063f */
[----:B------:R-:W-:Y:S01]  /*0750*/  @!UP1 USHF.L.U32 UR6, UR6, 0x1, URZ ;  /* 0x0000000106069899 */ /* 0x000fe2000800063f */
[C---:B------:R-:W-:Y:S01]  /*0760*/  ISETP.EQ.AND P1, PT, R8.reuse, RZ, P1 ;  /* 0x000000ff0800720c */ /* 0x040fe20000f22270 */
[----:B--2---:R-:W-:Y:S01]  /*0770*/  IMAD.MOV R24, RZ, RZ, -R9 ;  /* 0x000000ffff187224 */ /* 0x004fe200078e0a09 */
[----:B------:R-:W-:Y:S01]  /*0780*/  VOTEU.ALL UP0, P0 ;  /* 0x00000000003f7886 */ /* 0x000fe20000000000 */
[----:B------:R-:W-:Y:S01]  /*0790*/  ISETP.NE.AND P2, PT, R8, RZ, PT ;  /* 0x000000ff0800720c */ /* 0x000fe20003f45270 */
[----:B----4-:R-:W-:Y:S01]  /*07a0*/  @!UP1 ULEA UR9, UR10, UR9, 0x18 ;  /* 0x000000090a099291 */ /* 0x010fe2000f8ec03f */
[----:B0-----:R-:W-:Y:S01]  /*07b0*/  IMAD R3, R25, R24, R6 ;  /* 0x0000001819037224 */ /* 0x001fe200078e0206 */
[----:B------:R-:W-:Y:S01]  /*07c0*/  VOTEU.ALL UP1, P0 ;  /* 0x00000000003f7886 */ /* 0x000fe20000020000 */
[----:B------:R-:W-:Y:S01]  /*07d0*/  LOP3.LUT P0, RZ, R5, 0x7, RZ, 0xc0, !PT ;  /* 0x0000000705ff7812 */ /* 0x000fe2000780c0ff */
[----:B------:R-:W0:Y:S02]  /*07e0*/  FENCE.VIEW.ASYNC.S ;  /* 0x00000000000073c6 */ /* 0x000e240000000000 */
[----:B0-----:R0:W1:Y:S01]  /*07f0*/  @!UP0 SYNCS.EXCH.64 URZ, [UR8+0x80], UR4 ;  /* 0x00008004083f85b2 */ /* 0x0010620008000100 */
[----:B------:R-:W-:-:S02]  /*0800*/  SEL R23, RZ, 0x1, !P1 ;  /* 0x00000001ff177807 */ /* 0x000fc40004800000 */
[----:B------:R-:W-:Y:S02]  /*0810*/  ISETP.NE.AND P4, PT, R3, R88, PT ;  /* 0x000000580300720c */ /* 0x000fe40003f85270 */
[----:B------:R-:W-:Y:S02]  /*0820*/  ISETP.LT.U32.AND P0, PT, R88, 0x2, !P0 ;  /* 0x000000025800780c */ /* 0x000fe40004701070 */
[----:B------:R-:W-:Y:S02]  /*0830*/  ISETP.EQ.OR P4, PT, R21, RZ, !P4 ;  /* 0x000000ff1500720c */ /* 0x000fe40006782670 */
[----:B------:R-:W-:Y:S02]  /*0840*/  SEL R23, R23, 0x2, P5 ;  /* 0x0000000217177807 */ /* 0x000fe40002800000 */
[----:B------:R-:W-:-:S04]  /*0850*/  PLOP3.LUT P0, PT, P0, P4, PT, 0x80, 0x0 ;  /* 0x000000000000781c */ /* 0x000fc80000709070 */
[----:B------:R-:W-:Y:S01]  /*0860*/  P2R R103, PR, RZ, 0x1 ;  /* 0x00000001ff677803 */ /* 0x000fe20000000000 */
[----:B------:R0:W2:Y:S01]  /*0870*/  @!UP1 SYNCS.EXCH.64 URZ, [UR8+0x88], UR4 ;  /* 0x00008804083f95b2 */ /* 0x0000a20008000100 */
[----:B------:R-:W-:Y:S01]  /*0880*/  NOP ;  /* 0x0000000000007918 */ /* 0x000fe20000000000 */
[----:B------:R0:W3:Y:S01]  /*0890*/  @!UP2 SYNCS.EXCH.64 URZ, [UR9+0x60], UR6 ;  /* 0x00006006093fa5b2 */ /* 0x0000e20008000100 */
[----:B------:R0:W4:Y:S01]  /*08a0*/  @!UP3 SYNCS.EXCH.64 URZ, [UR9+0x68], UR6 ;  /* 0x00006806093fb5b2 */ /* 0x0001220008000100 */
[----:B------:R0:W0:Y:S01]  /*08b0*/  @!UP4 SYNCS.EXCH.64 URZ, [UR9+0x70], UR6 ;  /* 0x00007006093fc5b2 */ /* 0x0000220008000100 */
[----:B------:R0:W0:Y:S01]  /*08c0*/  @!UP5 SYNCS.EXCH.64 URZ, [UR9+0x78], UR6 ;  /* 0x00007806093fd5b2 */ /* 0x0000220008000100 */
[----:B------:R-:W-:Y:S01]  /*08d0*/  NOP ;  /* 0x0000000000007918 */ /* 0x000fe20000000000 */
[----:B------:R-:W-:Y:S05]  /*08e0*/  @!P3 BRA `(.L_x_3) ;  /* 0x000000000008b947 */ /* 0x000fea0003800000 */
[----:B01234-:R-:W-:Y:S01]  /*08f0*/  UCGABAR_ARV ;  /* 0x00000000000079c7 */ /* 0x01ffe20008000000 */
[----:B------:R-:W-:Y:S05]  /*0900*/  BRA `(.L_x_4) ;  /* 0x0000000000047947 */ /* 0x000fea0003800000 */
.L_x_3:
[----:B01234-:R-:W-:Y:S01]  /*0910*/  NOP ;  /* 0x0000000000007918 */ /* 0x01ffe20000000000 */
.L_x_4:
[----:B------:R-:W-:Y:S01]  /*0920*/  ULDC.64 UR4, c[0x0][0x598] ;  /* 0x0001660000047ab9 */ /* 0x000fe20000000a00 */
[----:B------:R-:W-:Y:S01]  /*0930*/  ULDC.64 UR36, c[0x0][0x208] ;  /* 0x0000820000247ab9 */ /* 0x000fe20000000a00 */
[----:B------:R-:W-:-:S04]  /*0940*/  ISETP.NE.U32.AND P0, PT, RZ, UR4, PT ;  /* 0x00000004ff007c0c */ /* 0x000fc8000bf05070 */
[----:B------:R-:W-:-:S13]  /*0950*/  ISETP.NE.AND.EX P0, PT, RZ, UR5, PT, P0 ;  /* 0x00000005ff007c0c */ /* 0x000fda000bf05300 */
[----:B------:R-:W-:Y:S05]  /*0960*/  @!P0 BRA `(.L_x_5) ;  /* 0x00000000001c8947 */ /* 0x000fea0003800000 */
[----:B------:R-:W0:Y:S02]  /*0970*/  LDC.64 R2, c[0x0][0x598] ;  /* 0x00016600ff027b82 */ /* 0x000e240000000a00 */
[----:B0-----:R-:W2:Y:S02]  /*0980*/  LDG.E.64 R2, desc[UR36][R2.64] ;  /* 0x0000002402027981 */ /* 0x001ea4000c1e1b00 */
[----:B--2---:R-:W-:-:S04]  /*0990*/  ISETP.NE.U32.AND P0, PT, R2, RZ, PT ;  /* 0x000000ff0200720c */ /* 0x004fc80003f05070 */
[----:B------:R-:W-:-:S13]  /*09a0*/  ISETP.NE.AND.EX P0, PT, R3, RZ, PT, P0 ;  /* 0x000000ff0300720c */ /* 0x000fda0003f05300 */
[----:B------:R-:W-:Y:S05]  /*09b0*/  @!P0 BRA `(.L_x_5) ;  /* 0x0000000000088947 */ /* 0x000fea0003800000 */
[----:B------:R0:W5:Y:S01]  /*09c0*/  LD.E R89, desc[UR36][R2.64] ;  /* 0x0000002402597980 */ /* 0x000162000c101900 */
[----:B------:R-:W-:Y:S05]  /*09d0*/  BRA `(.L_x_6) ;  /* 0x0000000000247947 */ /* 0x000fea0003800000 */
.L_x_5:
[----:B------:R-:W-:Y:S02]  /*09e0*/  ULDC.64 UR4, c[0x0][0x588] ;  /* 0x0001620000047ab9 */ /* 0x000fe40000000a00 */
[----:B------:R-:W-:-:S04]  /*09f0*/  ISETP.NE.U32.AND P0, PT, RZ, UR4, PT ;  /* 0x00000004ff007c0c */ /* 0x000fc8000bf05070 */
[----:B------:R-:W-:-:S13]  /*0a00*/  ISETP.NE.AND.EX P0, PT, RZ, UR5, PT, P0 ;  /* 0x00000005ff007c0c */ /* 0x000fda000bf05300 */
[----:B------:R-:W-:Y:S05]  /*0a10*/  @!P0 BRA `(.L_x_7) ;  /* 0x00000000000c8947 */ /* 0x000fea0003800000 */
[----:B------:R-:W0:Y:S02]  /*0a20*/  LDC.64 R2, c[0x0][0x588] ;  /* 0x00016200ff027b82 */ /* 0x000e240000000a00 */
[----:B0-----:R1:W5:Y:S01]  /*0a30*/  LDG.E R89, desc[UR36][R2.64] ;  /* 0x0000002402597981 */ /* 0x001362000c1e1900 */
[----:B------:R-:W-:Y:S05]  /*0a40*/  BRA `(.L_x_6) ;  /* 0x0000000000087947 */ /* 0x000fea0003800000 */
.L_x_7:
[----:B------:R-:W-:Y:S02]  /*0a50*/  ULDC UR4, c[0x0][0x580] ;  /* 0x0001600000047ab9 */ /* 0x000fe40000000800 */
[----:B------:R-:W-:-:S07]  /*0a60*/  IMAD.U32 R89, RZ, RZ, UR4 ;  /* 0x00000004ff597e24 */ /* 0x000fce000f8e00ff */
.L_x_6:
[----:B------:R-:W-:Y:S02]  /*0a70*/  ULDC.64 UR4, c[0x0][0x5a0] ;  /* 0x0001680000047ab9 */ /* 0x000fe40000000a00 */
[----:B------:R-:W-:-:S04]  /*0a80*/  ISETP.NE.U32.AND P0, PT, RZ, UR4, PT ;  /* 0x00000004ff007c0c */ /* 0x000fc8000bf05070 */
[----:B------:R-:W-:-:S13]  /*0a90*/  ISETP.NE.AND.EX P0, PT, RZ, UR5, PT, P0 ;  /* 0x00000005ff007c0c */ /* 0x000fda000bf05300 */
[----:B------:R-:W-:Y:S05]  /*0aa0*/  @!P0 BRA `(.L_x_8) ;  /* 0x00000000001c8947 */ /* 0x000fea0003800000 */
[----:B01----:R-:W0:Y:S02]  /*0ab0*/  LDC.64 R2, c[0x0][0x5a0] ;  /* 0x00016800ff027b82 */ /* 0x003e240000000a00 */
[----:B0-----:R-:W2:Y:S02]  /*0ac0*/  LDG.E.64 R2, desc[UR36][R2.64] ;  /* 0x0000002402027981 */ /* 0x001ea4000c1e1b00 */
[----:B--2---:R-:W-:-:S04]  /*0ad0*/  ISETP.NE.U32.AND P0, PT, R2, RZ, PT ;  /* 0x000000ff0200720c */ /* 0x004fc80003f05070 */
[----:B------:R-:W-:-:S13]  /*0ae0*/  ISETP.NE.AND.EX P0, PT, R3, RZ, PT, P0 ;  /* 0x000000ff0300720c */ /* 0x000fda0003f05300 */
[----:B------:R-:W-:Y:S05]  /*0af0*/  @!P0 BRA `(.L_x_8) ;  /* 0x0000000000088947 */ /* 0x000fea0003800000 */
[----:B------:R0:W5:Y:S01]  /*0b00*/  LD.E R90, desc[UR36][R2.64] ;  /* 0x00000024025a7980 */ /* 0x000162000c101900 */
[----:B------:R-:W-:Y:S05]  /*0b10*/  BRA `(.L_x_9) ;  /* 0x0000000000247947 */ /* 0x000fea0003800000 */
.L_x_8:
[----:B------:R-:W-:Y:S02]  /*0b20*/  ULDC.64 UR4, c[0x0][0x590] ;  /* 0x0001640000047ab9 */ /* 0x000fe40000000a00 */
[----:B------:R-:W-:-:S04]  /*0b30*/  ISETP.NE.U32.AND P0, PT, RZ, UR4, PT ;  /* 0x00000004ff007c0c */ /* 0x000fc8000bf05070 */
[----:B------:R-:W-:-:S13]  /*0b40*/  ISETP.NE.AND.EX P0, PT, RZ, UR5, PT, P0 ;  /* 0x00000005ff007c0c */ /* 0x000fda000bf05300 */
[----:B------:R-:W-:Y:S05]  /*0b50*/  @!P0 BRA `(.L_x_10) ;  /* 0x00000000000c8947 */ /* 0x000fea0003800000 */
[----:B------:R-:W2:Y:S02]  /*0b60*/  LDC.64 R90, c[0x0][0x590] ;  /* 0x00016400ff5a7b82 */ /* 0x000ea40000000a00 */
[----:B--2---:R2:W5:Y:S01]  /*0b70*/  LDG.E R90, desc[UR36][R90.64] ;  /* 0x000000245a5a7981 */ /* 0x004562000c1e1900 */
[----:B------:R-:W-:Y:S05]  /*0b80*/  BRA `(.L_x_9) ;  /* 0x0000000000087947 */ /* 0x000fea0003800000 */
.L_x_10:
[----:B------:R-:W-:Y:S02]  /*0b90*/  ULDC UR4, c[0x0][0x584] ;  /* 0x0001610000047ab9 */ /* 0x000fe40000000800 */
[----:B------:R-:W-:-:S07]  /*0ba0*/  IMAD.U32 R90, RZ, RZ, UR4 ;  /* 0x00000004ff5a7e24 */ /* 0x000fce000f8e00ff */
.L_x_9:
[----:B01----:R-:W0:Y:S01]  /*0bb0*/  LDC R2, c[0x0][0x65c] ;  /* 0x00019700ff027b82 */ /* 0x003e220000000800 */
[----:B------:R-:W-:Y:S01]  /*0bc0*/  ULDC UR6, c[0x0][0x28c] ;  /* 0x0000a30000067ab9 */ /* 0x000fe20000000800 */
[----:B------:R-:W-:Y:S01]  /*0bd0*/  ISETP.NE.AND P0, PT, R8, 0x2, PT ;  /* 0x000000020800780c */ /* 0x000fe20003f05270 */
[----:B------:R-:W-:Y:S01]  /*0be0*/  UIADD3 UR6, UR6, 0x3f, URZ ;  /* 0x0000003f06067890 */ /* 0x000fe2000fffe03f */
[----:B------:R-:W-:Y:S01]  /*0bf0*/  IMAD.U32 R8, RZ, RZ, UR12 ;  /* 0x0000000cff087e24 */ /* 0x000fe2000f8e00ff */
[----:B------:R-:W-:Y:S01]  /*0c00*/  UMOV UR38, URZ ;  /* 0x0000003f00267c82 */ /* 0x000fe20008000000 */
[----:B------:R-:W-:Y:S01]  /*0c10*/  UMOV UR39, URZ ;  /* 0x0000003f00277c82 */ /* 0x000fe20008000000 */
[----:B------:R-:W-:Y:S01]  /*0c20*/  USHF.R.S32.HI UR7, URZ, 0x1f, UR6 ;  /* 0x0000001f3f077899 */ /* 0x000fe20008011406 */
[----:B------:R-:W-:-:S03]  /*0c30*/  ULDC.64 UR8, c[0x0][0x650] ;  /* 0x0001940000087ab9 */ /* 0x000fc60000000a00 */
[----:B------:R-:W-:-:S04]  /*0c40*/  ULEA.HI UR7, UR7, UR6, URZ, 0x6 ;  /* 0x0000000607077291 */ /* 0x000fc8000f8f303f */
[----:B------:R-:W-:Y:S01]  /*0c50*/  USHF.R.S32.HI UR40, URZ, 0x6, UR7 ;  /* 0x000000063f287899 */ /* 0x000fe20008011407 */
[----:B0-----:R-:W-:-:S13]  /*0c60*/  ISETP.NE.AND P1, PT, R2, 0x1, PT ;  /* 0x000000010200780c */ /* 0x001fda0003f25270 */
[----:B------:R-:W0:Y:S01]  /*0c70*/  @P1 LDC R17, c[0x0][0x10] ;  /* 0x00000400ff111b82 */ /* 0x000e220000000800 */
[----:B------:R-:W-:Y:S02]  /*0c80*/  @P1 IMAD.MOV.U32 R7, RZ, RZ, RZ ;  /* 0x000000ffff071224 */ /* 0x000fe400078e00ff */
[----:B------:R-:W-:-:S05]  /*0c90*/  @P1 IMAD.MOV.U32 R9, RZ, RZ, RZ ;  /* 0x000000ffff091224 */ /* 0x000fca00078e00ff */
[----:B------:R-:W1:Y:S01]  /*0ca0*/  @!P1 LDC R3, c[0x0][0xc] ;  /* 0x00000300ff039b82 */ /* 0x000e620000000800 */
[----:B------:R-:W-:Y:S01]  /*0cb0*/  ULDC UR4, c[0x0][0xc] ;  /* 0x0000030000047ab9 */ /* 0x000fe20000000800 */
[----:B------:R-:W-:Y:S02]  /*0cc0*/  ULDC UR5, c[0x0][0x10] ;  /* 0x0000040000057ab9 */ /* 0x000fe40000000800 */
[----:B------:R-:W-:-:S04]  /*0cd0*/  UIMAD.WIDE.U32 UR4, UR4, UR5, URZ ;  /* 0x00000005040472a5 */ /* 0x000fc8000f8e003f */
[----:B------:R-:W3:Y:S01]  /*0ce0*/  LDC R0, c[0x0][0x14] ;  /* 0x00000500ff007b82 */ /* 0x000ee20000000800 */
[----:B0-----:R-:W-:-:S04]  /*0cf0*/  @P1 IMAD.WIDE.U32 R16, R17, UR12, R6 ;  /* 0x0000000c11101c25 */ /* 0x001fc8000f8e0006 */
[----:B------:R-:W-:Y:S02]  /*0d00*/  @P1 IMAD.IADD R17, R17, 0x1, R9 ;  /* 0x0000000111111824 */ /* 0x000fe400078e0209 */
[----:B------:R-:W-:Y:S02]  /*0d10*/  IMAD.MOV.U32 R9, RZ, RZ, RZ ;  /* 0x000000ffff097224 */ /* 0x000fe400078e00ff */
[----:B-1----:R-:W-:-:S04]  /*0d20*/  @!P1 IMAD.WIDE.U32 R8, R6, R3, R8 ;  /* 0x0000000306089225 */ /* 0x002fc800078e0008 */
[----:B------:R-:W-:Y:S02]  /*0d30*/  @!P1 IMAD.MOV.U32 R16, RZ, RZ, R8 ;  /* 0x000000ffff109224 */ /* 0x000fe400078e0008 */
[----:B---3--:R-:W-:-:S04]  /*0d40*/  IMAD.WIDE.U32 R10, R0, UR4, RZ ;  /* 0x00000004000a7c25 */ /* 0x008fc8000f8e00ff */
[----:B------:R-:W-:Y:S01]  /*0d50*/  IMAD R3, R0, UR5, RZ ;  /* 0x0000000500037c24 */ /* 0x000fe2000f8e02ff */
[----:B------:R0:W-:Y:S01]  /*0d60*/  STL.64 [R1], R10 ;  /* 0x0000000a01007387 */ /* 0x0001e20000100a00 */
[----:B------:R-:W-:Y:S02]  /*0d70*/  @!P1 IMAD.MOV.U32 R17, RZ, RZ, R9 ;  /* 0x000000ffff119224 */ /* 0x000fe400078e0009 */
[----:B------:R-:W-:Y:S01]  /*0d80*/  IMAD.IADD R0, R11, 0x1, R3 ;  /* 0x000000010b007824 */ /* 0x000fe200078e0203 */
[----:B------:R-:W-:Y:S06]  /*0d90*/  @P0 BRA `(.L_x_11) ;  /* 0x0000000000200947 */ /* 0x000fec0003800000 */
[----:B------:R-:W-:Y:S01]  /*0da0*/  UISETP.GE.U32.AND UP0, UPT, UR40, 0x5, UPT ;  /* 0x000000052800788c */ /* 0x000fe2000bf06070 */
[----:B------:R-:W-:Y:S01]  /*0db0*/  IADD3 R16, P0, R16, R10, RZ ;  /* 0x0000000a10107210 */ /* 0x000fe20007f1e0ff */
[----:B------:R-:W-:Y:S01]  /*0dc0*/  UIMAD.WIDE.U32 UR4, UR40, -0x33333333, URZ ;  /* 0xcccccccd280478a5 */ /* 0x000fe2000f8e003f */
[----:B------:R-:W-:-:S03]  /*0dd0*/  UMOV UR39, URZ ;  /* 0x0000003f00277c82 */ /* 0x000fc60008000000 */
[----:B------:R-:W-:Y:S01]  /*0de0*/  USHF.R.U32.HI UR4, URZ, 0x2, UR5 ;  /* 0x000000023f047899 */ /* 0x000fe20008011605 */
[----:B------:R-:W-:-:S03]  /*0df0*/  IMAD.X R17, R0, 0x1, R17, P0 ;  /* 0x0000000100117824 */ /* 0x000fc600000e0611 */
[----:B------:R-:W-:Y:S02]  /*0e00*/  UIMAD UR38, UR4, -0x5, UR40 ;  /* 0xfffffffb042678a4 */ /* 0x000fe4000f8e0228 */
[----:B------:R-:W-:-:S12]  /*0e10*/  @UP0 ULOP3.LUT UR39, UR4, 0x1, URZ, 0xc0, !UPT ;  /* 0x0000000104270892 */ /* 0x000fd8000f8ec03f */
.L_x_11:
[----:B------:R-:W-:Y:S01]  /*0e20*/  ISETP.GE.U32.AND P0, PT, R16, UR8, PT ;  /* 0x0000000810007c0c */ /* 0x000fe2000bf06070 */
[----:B------:R-:W-:Y:S01]  /*0e30*/  IMAD.MOV.U32 R22, RZ, RZ, -0x1 ;  /* 0xffffffffff167424 */ /* 0x000fe200078e00ff */
[----:B------:R-:W-:Y:S01]  /*0e40*/  PRMT R3, RZ, 0x7610, R3 ;  /* 0x00007610ff037816 */ /* 0x000fe20000000003 */
[----:B------:R-:W-:Y:S01]  /*0e50*/  IMAD.MOV.U32 R18, RZ, RZ, -0x1 ;  /* 0xffffffffff127424 */ /* 0x000fe200078e00ff */
[----:B------:R-:W-:Y:S01]  /*0e60*/  ISETP.GE.U32.AND.EX P0, PT, R17, UR9, PT, P0 ;  /* 0x0000000911007c0c */ /* 0x000fe2000bf06100 */
[----:B------:R-:W-:-:S12]  /*0e70*/  IMAD.MOV.U32 R19, RZ, RZ, -0x1 ;  /* 0xffffffffff137424 */ /* 0x000fd800078e00ff */
[----:B------:R-:W-:Y:S05]  /*0e80*/  @P0 BRA `(.L_x_12) ;  /* 0x0000000400280947 */ /* 0x000fea0003800000 */
[----:B------:R-:W1:Y:S01]  /*0e90*/  LDC.64 R18, c[0x0][0x628] ;  /* 0x00018a00ff127b82 */ /* 0x000e620000000a00 */
[----:B------:R-:W-:Y:S02]  /*0ea0*/  IMAD.MOV.U32 R8, RZ, RZ, R16 ;  /* 0x000000ffff087224 */ /* 0x000fe400078e0010 */
[----:B------:R-:W-:-:S05]  /*0eb0*/  IMAD.MOV.U32 R9, RZ, RZ, R17 ;  /* 0x000000ffff097224 */ /* 0x000fca00078e0011 */
[----:B------:R-:W3:Y:S08]  /*0ec0*/  LDC R22, c[0x0][0x630] ;  /* 0x00018c00ff167b82 */ /* 0x000ef00000000800 */
[----:B------:R-:W4:Y:S01]  /*0ed0*/  LDC.64 R26, c[0x0][0x620] ;  /* 0x00018800ff1a7b82 */ /* 0x000f220000000a00 */
[----:B-1----:R-:W-:-:S04]  /*0ee0*/  ISETP.NE.U32.AND P0, PT, R18, RZ, PT ;  /* 0x000000ff1200720c */ /* 0x002fc80003f05070 */
[----:B------:R-:W-:-:S13]  /*0ef0*/  ISETP.NE.AND.EX P0, PT, R19, RZ, PT, P0 ;  /* 0x000000ff1300720c */ /* 0x000fda0003f05300 */
[----:B---34-:R-:W-:Y:S05]  /*0f00*/  @!P0 BRA `(.L_x_13) ;  /* 0x0000000000288947 */ /* 0x018fea0003800000 */
[----:B------:R-:W1:Y:S02]  /*0f10*/  LDC R3, c[0x0][0x634] ;  /* 0x00018d00ff037b82 */ /* 0x000e640000000800 */
[----:B-1----:R-:W-:-:S05]  /*0f20*/  IADD3 R3, P0, R16, R3, RZ ;  /* 0x0000000310037210 */ /* 0x002fca0007f1e0ff */
[----:B------:R-:W-:-:S04]  /*0f30*/  IMAD.X R15, RZ, RZ, R17, P0 ;  /* 0x000000ffff0f7224 */ /* 0x000fc800000e0611 */
[----:B------:R-:W-:-:S04]  /*0f40*/  IMAD.WIDE.U32 R8, R15, R18, RZ ;  /* 0x000000120f087225 */ /* 0x000fc800078e00ff */
[----:B0-----:R-:W-:-:S04]  /*0f50*/  IMAD.WIDE.U32 R10, P0, R3, R19, R8 ;  /* 0x00000013030a7225 */ /* 0x001fc80007800008 */
[----:B------:R-:W-:-:S04]  /*0f60*/  IMAD.WIDE.U32 R8, R3, R18, RZ ;  /* 0x0000001203087225 */ /* 0x000fc800078e00ff */
[----:B------:R-:W-:Y:S01]  /*0f70*/  IMAD.X R13, RZ, RZ, RZ, P0 ;  /* 0x000000ffff0d7224 */ /* 0x000fe200000e06ff */
[----:B------:R-:W-:Y:S01]  /*0f80*/  IADD3 RZ, P0, R9, R10, RZ ;  /* 0x0000000a09ff7210 */ /* 0x000fe20007f1e0ff */
[----:B------:R-:W-:-:S04]  /*0f90*/  IMAD.MOV.U32 R12, RZ, RZ, R11 ;  /* 0x000000ffff0c7224 */ /* 0x000fc800078e000b */
[----:B------:R-:W-:-:S08]  /*0fa0*/  IMAD.WIDE.U32.X R8, R15, R19, R12, P0 ;  /* 0x000000130f087225 */ /* 0x000fd000000e040c */
.L_x_13:
[----:B------:R-:W1:Y:S01]  /*0fb0*/  LDC.64 R30, c[0x0][0x640] ;  /* 0x00019000ff1e7b82 */ /* 0x000e620000000a00 */
[-CC-:B------:R-:W-:Y:S02]  /*0fc0*/  SHF.R.U64 R32, R8, R22.reuse, R9.reuse ;  /* 0x0000001608207219 */ /* 0x180fe40000001209 */
[----:B------:R-:W-:Y:S02]  /*0fd0*/  SHF.R.U32.HI R3, RZ, R22, R9 ;  /* 0x00000016ff037219 */ /* 0x000fe40000011609 */
[----:B0-----:R-:W-:-:S03]  /*0fe0*/  IADD3 R11, P0, RZ, -R32, RZ ;  /* 0x80000020ff0b7210 */ /* 0x001fc60007f1e0ff */
[----:B------:R-:W0:Y:S02]  /*0ff0*/  LDC R12, c[0x0][0x618] ;  /* 0x00018600ff0c7b82 */ /* 0x000e240000000800 */
[----:B------:R-:W-:Y:S02]  /*1000*/  IMAD.X R3, RZ, RZ, ~R3, P0 ;  /* 0x000000ffff037224 */ /* 0x000fe400000e0e03 */
[----:B------:R-:W-:-:S04]  /*1010*/  IMAD.WIDE.U32 R8, R11, R26, R16 ;  /* 0x0000001a0b087225 */ /* 0x000fc800078e0010 */
[----:B------:R-:W3:Y:S01]  /*1020*/  LDC R22, c[0x0][0x608] ;  /* 0x00018200ff167b82 */ /* 0x000ee20000000800 */
[----:B------:R-:W-:-:S04]  /*1030*/  IMAD R10, R3, R26, RZ ;  /* 0x0000001a030a7224 */ /* 0x000fc800078e02ff */
[----:B------:R-:W-:Y:S02]  /*1040*/  IMAD R3, R11, R27, R10 ;  /* 0x0000001b0b037224 */ /* 0x000fe400078e020a */
[----:B------:R-:W-:Y:S01]  /*1050*/  IMAD.MOV.U32 R10, RZ, RZ, -0x1 ;  /* 0xffffffffff0a7424 */ /* 0x000fe200078e00ff */
[----:B------:R-:W4:Y:S01]  /*1060*/  LDC R29, c[0x0][0x658] ;  /* 0x00019600ff1d7b82 */ /* 0x000f220000000800 */
[----:B------:R-:W-:Y:S01]  /*1070*/  IMAD.IADD R3, R9, 0x1, R3 ;  /* 0x0000000109037824 */ /* 0x000fe200078e0203 */
[----:B-1----:R-:W-:-:S04]  /*1080*/  ISETP.NE.U32.AND P0, PT, R30, RZ, PT ;  /* 0x000000ff1e00720c */ /* 0x002fc80003f05070 */
[----:B------:R-:W-:Y:S02]  /*1090*/  ISETP.NE.AND.EX P0, PT, R31, RZ, PT, P0 ;  /* 0x000000ff1f00720c */ /* 0x000fe40003f05300 */
[----:B------:R-:W1:Y:S01]  /*10a0*/  LDC R26, c[0x0][0x600] ;  /* 0x00018000ff1a7b82 */ /* 0x000e620000000800 */
[-CC-:B0-----:R-:W-:Y:S02]  /*10b0*/  SHF.R.U64 R18, R8, R12.reuse, R3.reuse ;  /* 0x0000000c08127219 */ /* 0x181fe40000001203 */
[----:B------:R-:W-:-:S05]  /*10c0*/  SHF.R.U32.HI R3, RZ, R12, R3 ;  /* 0x0000000cff037219 */ /* 0x000fca0000011603 */
[----:B------:R-:W0:Y:S01]  /*10d0*/  LDC R27, c[0x0][0x648] ;  /* 0x00019200ff1b7b82 */ /* 0x000e220000000800 */
[-CC-:B---3--:R-:W-:Y:S02]  /*10e0*/  SHF.R.U64 R34, R18, R22.reuse, R3.reuse ;  /* 0x0000001612227219 */ /* 0x188fe40000001203 */
[----:B------:R-:W-:Y:S01]  /*10f0*/  SHF.R.U32.HI R8, RZ, R22, R3 ;  /* 0x00000016ff087219 */ /* 0x000fe20000011603 */
[----:B------:R-:W-:-:S04]  /*1100*/  IMAD.MOV.U32 R22, RZ, RZ, 0x1 ;  /* 0x00000001ff167424 */ /* 0x000fc800078e00ff */
[----:B------:R-:W3:Y:S01]  /*1110*/  LDC R33, c[0x0][0x638] ;  /* 0x00018e00ff217b82 */ /* 0x000ee20000000800 */
[-CC-:B----4-:R-:W-:Y:S02]  /*1120*/  SHF.R.U64 R36, R34, R29.reuse, R8.reuse ;  /* 0x0000001d22247219 */ /* 0x190fe40000001208 */
[-C--:B------:R-:W-:Y:S02]  /*1130*/  SHF.L.U32 R3, R10, R29.reuse, RZ ;  /* 0x0000001d0a037219 */ /* 0x080fe400000006ff */
[----:B------:R-:W-:Y:S01]  /*1140*/  SHF.R.U32.HI R9, RZ, R29, R8 ;  /* 0x0000001dff097219 */ /* 0x000fe20000011608 */
[----:B------:R-:W-:Y:S01]  /*1150*/  IMAD.MOV.U32 R8, RZ, RZ, R36 ;  /* 0x000000ffff087224 */ /* 0x000fe200078e0024 */
[----:B------:R-:W-:Y:S01]  /*1160*/  LOP3.LUT R15, RZ, R3, RZ, 0x33, !PT ;  /* 0x00000003ff0f7212 */ /* 0x000fe200078e33ff */
[----:B------:R-:W4:Y:S01]  /*1170*/  LDC R28, c[0x0][0x610] ;  /* 0x00018400ff1c7b82 */ /* 0x000f220000000800 */
[----:B------:R-:W-:Y:S05]  /*1180*/  @!P0 BRA `(.L_x_14) ;  /* 0x0000000000288947 */ /* 0x000fea0003800000 */
[----:B------:R-:W2:Y:S02]  /*1190*/  LDC R3, c[0x0][0x64c] ;  /* 0x00019300ff037b82 */ /* 0x000ea40000000800 */
[----:B--2---:R-:W-:-:S05]  /*11a0*/  IADD3 R3, P0, R36, R3, RZ ;  /* 0x0000000324037210 */ /* 0x004fca0007f1e0ff */
[----:B------:R-:W-:-:S04]  /*11b0*/  IMAD.X R19, RZ, RZ, R9, P0 ;  /* 0x000000ffff137224 */ /* 0x000fc800000e0609 */
[----:B------:R-:W-:-:S04]  /*11c0*/  IMAD.WIDE.U32 R8, R19, R30, RZ ;  /* 0x0000001e13087225 */ /* 0x000fc800078e00ff */
[----:B------:R-:W-:-:S04]  /*11d0*/  IMAD.WIDE.U32 R10, P0, R3, R31, R8 ;  /* 0x0000001f030a7225 */ /* 0x000fc80007800008 */
[----:B------:R-:W-:-:S04]  /*11e0*/  IMAD.WIDE.U32 R8, R3, R30, RZ ;  /* 0x0000001e03087225 */ /* 0x000fc800078e00ff */
[----:B------:R-:W-:Y:S01]  /*11f0*/  IMAD.X R13, RZ, RZ, RZ, P0 ;  /* 0x000000ffff0d7224 */ /* 0x000fe200000e06ff */
[----:B------:R-:W-:Y:S01]  /*1200*/  IADD3 RZ, P0, R9, R10, RZ ;  /* 0x0000000a09ff7210 */ /* 0x000fe20007f1e0ff */
[----:B------:R-:W-:-:S04]  /*1210*/  IMAD.MOV.U32 R12, RZ, RZ, R11 ;  /* 0x000000ffff0c7224 */ /* 0x000fc800078e000b */
[----:B------:R-:W-:-:S08]  /*1220*/  IMAD.WIDE.U32.X R8, R19, R31, R12, P0 ;  /* 0x0000001f13087225 */ /* 0x000fd000000e040c */
.L_x_14:
[----:B0-----:R-:W-:Y:S01]  /*1230*/  SHF.R.U64 R7, R8, R27, R9 ;  /* 0x0000001b08077219 */ /* 0x001fe20000001209 */
[----:B-1----:R-:W-:Y:S01]  /*1240*/  VIADD R9, R26, 0xffffffff ;  /* 0xffffffff1a097836 */ /* 0x002fe20000000000 */
[----:B------:R-:W-:Y:S01]  /*1250*/  SHF.L.U32 R3, R22, R29, RZ ;  /* 0x0000001d16037219 */ /* 0x000fe200000006ff */
[----:B------:R-:W-:Y:S01]  /*1260*/  @P1 IMAD R21, R25, R24, R6 ;  /* 0x0000001819151224 */ /* 0x000fe200078e0206 */
[----:B------:R-:W-:Y:S01]  /*1270*/  LOP3.LUT R8, R34, R15, RZ, 0xc0, !PT ;  /* 0x0000000f22087212 */ /* 0x000fe200078ec0ff */
[----:B------:R-:W-:Y:S02]  /*1280*/  IMAD.MOV R10, RZ, RZ, -R7 ;  /* 0x000000ffff0a7224 */ /* 0x000fe400078e0a07 */
[----:B------:R-:W-:Y:S02]  /*1290*/  IMAD.MOV.U32 R6, RZ, RZ, 0x1 ;  /* 0x00000001ff067424 */ /* 0x000fe400078e00ff */
[----:B------:R-:W-:Y:S01]  /*12a0*/  IMAD R8, R3, R7, R8 ;  /* 0x0000000703087224 */ /* 0x000fe200078e0208 */
[----:B------:R-:W-:Y:S01]  /*12b0*/  LOP3.LUT R7, R18, R9, RZ, 0xc0, !PT ;  /* 0x0000000912077212 */ /* 0x000fe200078ec0ff */
[----:B---3--:R-:W-:-:S02]  /*12c0*/  IMAD R3, R10, R33, R36 ;  /* 0x000000210a037224 */ /* 0x008fc400078e0224 */
[----:B----4-:R-:W-:Y:S02]  /*12d0*/  IMAD R22, R8, R28, R21 ;  /* 0x0000001c08167224 */ /* 0x010fe400078e0215 */
[----:B------:R-:W-:Y:S01]  /*12e0*/  IMAD R7, R3, R26, R7 ;  /* 0x0000001a03077224 */ /* 0x000fe200078e0207 */
[----:B------:R-:W-:Y:S01]  /*12f0*/  PRMT R3, R6, 0x7610, R3 ;  /* 0x0000761006037816 */ /* 0x000fe20000000003 */
[----:B------:R-:W-:-:S03]  /*1300*/  IMAD.MOV.U32 R19, RZ, RZ, R32 ;  /* 0x000000ffff137224 */ /* 0x000fc600078e0020 */
[----:B------:R-:W-:Y:S02]  /*1310*/  SEL R18, R7, R22, !P1 ;  /* 0x0000001607127207 */ /* 0x000fe40004800000 */
[----:B------:R-:W-:-:S07]  /*1320*/  SEL R22, R22, R7, !P1 ;  /* 0x0000000716167207 */ /* 0x000fce0004800000 */
.L_x_12:
[----:B------:R-:W-:Y:S05]  /*1330*/  @!P3 BRA `(.L_x_15) ;  /* 0x00000000000cb947 */ /* 0x000fea0003800000 */
[----:B------:R-:W-:Y:S01]  /*1340*/  UCGABAR_WAIT ;  /* 0x0000000000007dc7 */ /* 0x000fe20008000000 */
[----:B------:R-:W-:Y:S01]  /*1350*/  CCTL.IVALL ;  /* 0x00000000ff00798f */ /* 0x000fe20002000000 */
[----:B------:R-:W-:Y:S05]  /*1360*/  BRA `(.L_x_16) ;  /* 0x0000000000047947 */ /* 0x000fea0003800000 */
.L_x_15:
[----:B------:R-:W-:Y:S06]  /*1370*/  BAR.SYNC.DEFER_BLOCKING 0x0 ;  /* 0x0000000000007b1d */ /* 0x000fec0000010000 */
.L_x_16:
[----:B------:R-:W-:Y:S05]  /*1380*/  @!P2 BRA `(.L_x_17) ;  /* 0x00000058005ca947 */ /* 0x000fea0003800000 */
[----:B------:R-:W-:-:S13]  /*1390*/  ISETP.GT.U32.AND P0, PT, R35, 0x1, PT ;  /* 0x000000012300780c */ /* 0x000fda0003f04070 */
[----:B------:R-:W-:Y:S05]  /*13a0*/  @P0 EXIT ;  /* 0x000000000000094d */ /* 0x000fea0003800000 */
.L_x_18:
[----:B------:R-:W-:-:S08]  /*13b0*/  NOP ;  /* 0x0000000000007918 */ /* 0x000fd00000000000 */
[----:B------:R-:W1:Y:S02]  /*13c0*/  USETMAXREG.TRY_ALLOC.CTAPOOL UP0, 0xe8 ;  /* 0x000000e8000079c8 */ /* 0x000e640008000600 */
[----:B-1----:R-:W-:-:S13]  /*13d0*/  PLOP3.LUT P0, PT, PT, PT, UP0, 0x80, 0x0 ;  /* 0x000000000000781c */ /* 0x002fda0003f0f008 */
[----:B------:R-:W-:Y:S05]  /*13e0*/  @!P0 BRA `(.L_x_18) ;  /* 0xfffffffc00f08947 */ /* 0x000fea000383ffff */
[----:B------:R-:W-:-:S13]  /*13f0*/  LOP3.LUT P0, RZ, R3, 0xff, RZ, 0xc0, !PT ;  /* 0x000000ff03ff7812 */ /* 0x000fda000780c0ff */
[----:B------:R-:W-:Y:S05]  /*1400*/  @!P0 EXIT ;  /* 0x000000000000894d */ /* 0x000fea0003800000 */
[----:B------:R-:W3:Y:S01]  /*1410*/  LDL.64 R12, [R1] ;  /* 0x00000000010c7983 */ /* 0x000ee20000100a00 */
[----:B------:R-:W1:Y:S01]  /*1420*/  S2UR UR4, SR_CgaCtaId ;  /* 0x00000000000479c3 */ /* 0x000e620000008800 */
[CC--:B------:R-:W-:Y:S01]  /*1430*/  LEA.HI R3, R20.reuse, R5.reuse, RZ, 0x2 ;  /* 0x0000000514037211 */ /* 0x0c0fe200078f10ff */
[----:B------:R-:W-:Y:S01]  /*1440*/  UISETP.LT.AND UP0, UPT, UR40, 0x1, UPT ;  /* 0x000000012800788c */ /* 0x000fe2000bf01270 */
[----:B------:R-:W-:Y:S01]  /*1450*/  LEA.HI R20, R20, R5, RZ, 0x5 ;  /* 0x0000000514147211 */ /* 0x000fe200078f28ff */
[----:B------:R-:W-:Y:S01]  /*1460*/  UIADD3 UR5, UR43, -0x1, URZ ;  /* 0xffffffff2b057890 */ /* 0x000fe2000fffe03f */
[--C-:B------:R-:W-:Y:S01]  /*1470*/  SHF.R.S32.HI R92, RZ, 0x2, R3.reuse ;  /* 0x00000002ff5c7819 */ /* 0x100fe20000011403 */
[----:B------:R-:W-:Y:S01]  /*1480*/  USEL UR42, UR40, 0x1, UP0 ;  /* 0x00000001282a7887 */ /* 0x000fe20008000000 */
[----:B------:R-:W-:Y:S01]  /*1490*/  SHF.R.S32.HI R7, RZ, 0x1f, R3 ;  /* 0x0000001fff077819 */ /* 0x000fe20000011403 */
[----:B------:R-:W4:Y:S01]  /*14a0*/  LDC R97, c[0x0][0x658] ;  /* 0x00019600ff617b82 */ /* 0x000f220000000800 */
[----:B------:R-:W-:Y:S01]  /*14b0*/  LOP3.LUT R4, R3, 0xfffffffc, RZ, 0xc0, !PT ;  /* 0xfffffffc03047812 */ /* 0x000fe200078ec0ff */
[----:B------:R-:W-:Y:S01]  /*14c0*/  UMOV UR41, 0x400 ;  /* 0x0000040000297882 */ /* 0x000fe20000000000 */
[----:B------:R-:W-:Y:S01]  /*14d0*/  LEA.HI R7, R7, R92, RZ, 0x3 ;  /* 0x0000005c07077211 */ /* 0x000fe200078f18ff */
[----:B------:R-:W-:Y:S01]  /*14e0*/  UISETP.NE.AND UP0, UPT, UR5, URZ, UPT ;  /* 0x0000003f0500728c */ /* 0x000fe2000bf05270 */
[----:B------:R-:W-:Y:S01]  /*14f0*/  SHF.R.S32.HI R3, RZ, 0x5, R20 ;  /* 0x00000005ff037819 */ /* 0x000fe20000011414 */
[----:B------:R-:W-:Y:S01]  /*1500*/  IMAD.IADD R4, R5, 0x1, -R4 ;  /* 0x0000000105047824 */ /* 0x000fe200078e0a04 */
[----:B------:R-:W-:Y:S01]  /*1510*/  LOP3.LUT R7, R7, 0xfffffff8, RZ, 0xc0, !PT ;  /* 0xfffffff807077812 */ /* 0x000fe200078ec0ff */
[----:B------:R-:W2:Y:S01]  /*1520*/  LDC.64 R8, c[0x0][0x5c8] ;  /* 0x00017200ff087b82 */ /* 0x000ea20000000a00 */
[----:B------:R-:W-:Y:S01]  /*1530*/  IMAD.MOV.U32 R6, RZ, RZ, -0x1 ;  /* 0xffffffffff067424 */ /* 0x000fe200078e00ff */
[----:B------:R-:W-:Y:S01]  /*1540*/  ULDC UR6, c[0x0][0x284] ;  /* 0x0000a10000067ab9 */ /* 0x000fe20000000800 */
[----:B0-----:R-:W-:Y:S01]  /*1550*/  IMAD.MOV.U32 R10, RZ, RZ, 0x1 ;  /* 0x00000001ff0a7424 */ /* 0x001fe200078e00ff */
[----:B------:R-:W-:Y:S01]  /*1560*/  LOP3.LUT R104, R23, 0x1, RZ, 0xfc, !PT ;  /* 0x0000000117687812 */ /* 0x000fe200078efcff */
[----:B------:R-:W-:Y:S01]  /*1570*/  IMAD.IADD R92, R92, 0x1, -R7 ;  /* 0x000000015c5c7824 */ /* 0x000fe200078e0a07 */
[----:B------:R-:W-:Y:S01]  /*1580*/  USHF.L.U32 UR45, UR40, 0x1, URZ ;  /* 0x00000001282d7899 */ /* 0x000fe2000800063f */
[----:B------:R-:W-:Y:S01]  /*1590*/  IMAD.SHL.U32 R94, R4, 0x2, RZ ;  /* 0x00000002045e7824 */ /* 0x000fe200078e00ff */
[----:B------:R-:W0:Y:S01]  /*15a0*/  LDC R99, c[0x0][0x288] ;  /* 0x0000a200ff637b82 */ /* 0x000e220000000800 */
[----:B-1----:R-:W-:Y:S01]  /*15b0*/  ULEA UR41, UR4, UR41, 0x18 ;  /* 0x0000002904297291 */ /* 0x002fe2000f8ec03f */
[--C-:B------:R-:W-:Y:S01]  /*15c0*/  SHF.R.S32.HI R93, RZ, 0x1f, R92.reuse ;  /* 0x0000001fff5d7819 */ /* 0x100fe2000001145c */
[----:B------:R-:W-:Y:S01]  /*15d0*/  USHF.L.U32 UR4, UR5, 0x3, URZ ;  /* 0x0000000305047899 */ /* 0x000fe2000800063f */
[C---:B------:R-:W-:Y:S01]  /*15e0*/  IMAD R102, R3.reuse, -0x10, -R92 ;  /* 0xfffffff003667824 */ /* 0x040fe200078e0a5c */
[----:B------:R-:W-:Y:S01]  /*15f0*/  USEL UR5, URZ, 0x1, UP0 ;  /* 0x000000013f057887 */ /* 0x000fe20008000000 */
[----:B------:R-:W-:Y:S01]  /*1600*/  SHF.R.S32.HI R95, RZ, 0x1f, R94 ;  /* 0x0000001fff5f7819 */ /* 0x000fe2000001145e */
[----:B------:R-:W-:Y:S01]  /*1610*/  UIADD3 UR46, UR41, 0x60, URZ ;  /* 0x00000060292e7890 */ /* 0x000fe2000fffe03f */
[----:B------:R-:W1:Y:S01]  /*1620*/  LDC R100, c[0x0][0x600] ;  /* 0x00018000ff647b82 */ /* 0x000e620000000800 */
[-C--:B----4-:R-:W-:Y:S01]  /*1630*/  SHF.L.U32 R6, R6, R97.reuse, RZ ;  /* 0x0000006106067219 */ /* 0x090fe200000006ff */
[----:B------:R-:W-:Y:S01]  /*1640*/  ULOP3.LUT UR4, UR4, 0x8, URZ, 0xc0, !UPT ;  /* 0x0000000804047892 */ /* 0x000fe2000f8ec03f */
[----:B------:R-:W-:Y:S01]  /*1650*/  IMAD.WIDE R92, R3, 0x10, R92 ;  /* 0x00000010035c7825 */ /* 0x000fe200078e025c */
[----:B------:R-:W-:Y:S01]  /*1660*/  SHF.L.U32 R97, R10, R97, RZ ;  /* 0x000000610a617219 */ /* 0x000fe200000006ff */
[----:B------:R-:W-:Y:S01]  /*1670*/  UIADD3 UR42, -UR42, UR40, URZ ;  /* 0x000000282a2a7290 */ /* 0x000fe2000fffe13f */
[----:B------:R-:W-:Y:S01]  /*1680*/  LOP3.LUT R101, RZ, R6, RZ, 0x33, !PT ;  /* 0x00000006ff657212 */ /* 0x000fe200078e33ff */
[----:B------:R-:W-:Y:S01]  /*1690*/  IMAD.U32 R105, RZ, RZ, UR5 ;  /* 0x00000005ff697e24 */ /* 0x000fe2000f8e00ff */
[C---:B--2---:R-:W-:Y:S01]  /*16a0*/  SHF.L.U64.HI R96, R8.reuse, 0x3, R9 ;  /* 0x0000000308607819 */ /* 0x044fe20000010209 */
[----:B------:R-:W-:Y:S01]  /*16b0*/  IMAD.SHL.U32 R91, R8, 0x8, RZ ;  /* 0x00000008085b7824 */ /* 0x000fe200078e00ff */
[----:B------:R-:W-:Y:S01]  /*16c0*/  ULEA UR43, UR43, UR46, 0x3 ;  /* 0x0000002e2b2b7291 */ /* 0x000fe2000f8e183f */
[----:B------:R-:W-:Y:S01]  /*16d0*/  VIADD R102, R102, UR6 ;  /* 0x0000000666667c36 */ /* 0x000fe20008000000 */
[----:B------:R-:W-:-:S02]  /*16e0*/  ULOP3.LUT UR47, UR4, 0x8, URZ, 0x3c, !UPT ;  /* 0x00000008042f7892 */ /* 0x000fc4000f8e3c3f */
[----:B------:R-:W-:Y:S01]  /*16f0*/  ULOP3.LUT UR44, UR4, 0x18, URZ, 0x3c, !UPT ;  /* 0x00000018042c7892 */ /* 0x000fe2000f8e3c3f */
[----:B0-----:R-:W-:Y:S02]  /*1700*/  IMAD R99, R4, -0x2, R99 ;  /* 0xfffffffe04637824 */ /* 0x001fe400078e0263 */
[----:B-1----:R-:W-:Y:S01]  /*1710*/  VIADD R100, R100, 0xffffffff ;  /* 0xffffffff64647836 */ /* 0x002fe20000000000 */
[----:B---3--:R-:W-:-:S08]  /*1720*/  SHF.L.U64.HI R98, R12, 0x1, R0 ;  /* 0x000000010c627819 */ /* 0x008fd00000010200 */
.L_x_166:
[----:B------:R-:W-:-:S04]  /*1730*/  SHF.L.U32 R0, R105, 0x1f, RZ ;  /* 0x0000001f69007819 */ /* 0x000fc800000006ff */
[----:B------:R-:W0:Y:S02]  /*1740*/  SYNCS.PHASECHK.TRANS64.TRYWAIT P0, [UR43+-0x8], R0 ;  /* 0xfffff800ff0075a7 */ /* 0x000e24000800016b */
[----:B01-34-:R-:W-:Y:S05]  /*1750*/  @!P0 BRA `(.L_x_19) ;  /* 0x0000006400c08947 */ /* 0x01bfea0003800000 */
.L_x_189:
[----:B------:R-:W-:Y:S02]  /*1760*/  ULDC UR4, c[0x0][0x28c] ;  /* 0x0000a30000047ab9 */ /* 0x000fe40000000800 */
[----:B------:R-:W-:-:S13]  /*1770*/  ISETP.LT.AND P0, PT, RZ, UR4, PT ;  /* 0x00000004ff007c0c */ /* 0x000fda000bf01270 */
[----:B------:R-:W-:Y:S05]  /*1780*/  @P0 BRA `(.L_x_20) ;  /* 0x0000000000400947 */ /* 0x000fea0003800000 */
[----:B0-----:R-:W-:Y:S01]  /*1790*/  MOV R0, 0x0 ;  /* 0x0000000000007802 */ /* 0x001fe20000000f00 */
[----:B------:R-:W-:Y:S01]  /*17a0*/  ULDC.64 UR4, c[0x4][0x68] ;  /* 0x01001a0000047ab9 */ /* 0x000fe20000000a00 */
[----:B------:R-:W-:Y:S01]  /*17b0*/  ULDC.64 UR6, c[0x4][0x8] ;  /* 0x0100020000067ab9 */ /* 0x000fe20000000a00 */
[----:B------:R-:W-:Y:S01]  /*17c0*/  IMAD.U32 R4, RZ, RZ, UR4 ;  /* 0x00000004ff047e24 */ /* 0x000fe2000f8e00ff */
[----:B------:R0:W1:Y:S01]  /*17d0*/  LDC.64 R14, c[0x4][R0] ;  /* 0x01000000000e7b82 */ /* 0x0000620000000a00 */
[----:B------:R-:W-:Y:S01]  /*17e0*/  IMAD.U32 R5, RZ, RZ, UR5 ;  /* 0x00000005ff057e24 */ /* 0x000fe2000f8e00ff */
[----:B------:R-:W-:Y:S01]  /*17f0*/  ULDC.64 UR4, c[0x4][0x70] ;  /* 0x01001c0000047ab9 */ /* 0x000fe20000000a00 */
[----:B------:R-:W-:Y:S02]  /*1800*/  IMAD.U32 R10, RZ, RZ, UR6 ;  /* 0x00000006ff0a7e24 */ /* 0x000fe4000f8e00ff */
[----:B------:R-:W-:Y:S02]  /*1810*/  IMAD.U32 R6, RZ, RZ, UR4 ;  /* 0x00000004ff067e24 */ /* 0x000fe4000f8e00ff */
[----:B------:R-:W-:-:S02]  /*1820*/  IMAD.U32 R7, RZ, RZ, UR5 ;  /* 0x00000005ff077e24 */ /* 0x000fc4000f8e00ff */
[----:B------:R-:W-:Y:S02]  /*1830*/  IMAD.U32 R11, RZ, RZ, UR7 ;  /* 0x00000007ff0b7e24 */ /* 0x000fe4000f8e00ff */
[----:B------:R-:W-:Y:S02]  /*1840*/  IMAD.MOV.U32 R8, RZ, RZ, 0x1e1 ;  /* 0x000001e1ff087424 */ /* 0x000fe400078e00ff */
[----:B------:R-:W-:Y:S02]  /*1850*/  IMAD.MOV.U32 R12, RZ, RZ, 0x1 ;  /* 0x00000001ff0c7424 */ /* 0x000fe400078e00ff */
[----:B0-----:R-:W-:-:S07]  /*1860*/  IMAD.MOV.U32 R13, RZ, RZ, RZ ;  /* 0x000000ffff0d7224 */ /* 0x001fce00078e00ff */
[----:B------:R-:W-:-:S07]  /*1870*/  LEPC R20, `(.L_x_20) ;  /* 0x000000001014794e */ /* 0x000fce0000000000 */
[----:B-1---5:R-:W-:Y:S05]  /*1880*/  CALL.ABS.NOINC R14 ;  /* 0x000000000e007343 */ /* 0x022fea0003c00000 */
.L_x_20:
[----:B------:R-:W-:-:S13]  /*1890*/  ISETP.NE.AND P0, PT, R104, 0x3, PT ;  /* 0x000000036800780c */ /* 0x000fda0003f05270 */
[----:B------:R-:W-:Y:S05]  /*18a0*/  @!P0 BRA `(.L_x_21) ;  /* 0x0000000000048947 */ /* 0x000fea0003800000 */
[----:B------:R-:W-:Y:S01]  /*18b0*/  BPT.TRAP 0x1 ;  /* 0x000000040000795c */ /* 0x000fe20000300000 */
.L_x_21:
[----:B0-----:R-:W-:Y:S02]  /*18c0*/  IMAD.U32 R3, RZ, RZ, UR38 ;  /* 0x00000026ff037e24 */ /* 0x001fe4000f8e00ff */
[----:B------:R-:W-:-:S03]  /*18d0*/  IMAD.U32 R0, RZ, RZ, UR39 ;  /* 0x00000027ff007e24 */ /* 0x000fc6000f8e00ff */
[----:B------:R-:W-:Y:S02]  /*18e0*/  LEA R3, R3, UR41, 0x3 ;  /* 0x0000002903037c11 */ /* 0x000fe4000f8e18ff */
[----:B------:R-:W-:-:S04]  /*18f0*/  SHF.L.U32 R0, R0, 0x1f, RZ ;  /* 0x0000001f00007819 */ /* 0x000fc800000006ff */
[----:B------:R0:W1:Y:S01]  /*1900*/  SYNCS.PHASECHK.TRANS64.TRYWAIT P1, [R3+URZ], R0 ;  /* 0x00000000030075a7 */ /* 0x000062000802017f */
[----:B------:R-:W-:Y:S05]  /*1910*/  @!P0 BRA `(.L_x_22) ;  /* 0x0000000000048947 */ /* 0x000fea0003800000 */
[----:B------:R-:W-:Y:S01]  /*1920*/  BPT.TRAP 0x1 ;  /* 0x000000040000795c */ /* 0x000fe20000300000 */
.L_x_22:
[----:B------:R-:W-:-:S05]  /*1930*/  IMAD.U32 R4, RZ, RZ, UR42 ;  /* 0x0000002aff047e24 */ /* 0x000fca000f8e00ff */
[----:B------:R-:W-:Y:S01]  /*1940*/  ISETP.GE.AND P2, PT, R4, 0x1, PT ;  /* 0x000000010400780c */ /* 0x000fe20003f46270 */
[----:B-1----:R-:W-:-:S12]  /*1950*/  @P1 BRA `(.L_x_23) ;  /* 0x0000000000081947 */ /* 0x002fd80003800000 */
[----:B------:R-:W1:Y:S02]  /*1960*/  SYNCS.PHASECHK.TRANS64.TRYWAIT P1, [R3+URZ], R0 ;  /* 0x00000000030075a7 */ /* 0x000e64000802017f */
[----:B-1----:R-:W-:Y:S05]  /*1970*/  @!P1 BRA `(.L_x_24) ;  /* 0x0000006400509947 */ /* 0x002fea0003800000 */
.L_x_23:
[----:B------:R-:W-:Y:S05]  /*1980*/  WARPSYNC.ALL ;  /* 0x0000000000007948 */ /* 0x000fea0003800000 */
[----:B------:R-:W-:Y:S01]  /*1990*/  UIADD3 UR4, UR41, 0x180, URZ ;  /* 0x0000018029047890 */ /* 0x000fe2000fffe03f */
[----:B------:R-:W-:Y:S01]  /*19a0*/  WARPGROUP.ARRIVE ;  /* 0x00000000000079c5 */ /* 0x000fe20000000000 */
[----:B------:R-:W-:Y:S02]  /*19b0*/  UIADD3 UR5, UR41, 0x14180, URZ ;  /* 0x0001418029057890 */ /* 0x000fe4000fffe03f */
[----:B------:R-:W-:Y:S02]  /*19c0*/  USHF.R.U32.HI UR4, URZ, 0x4, UR4 ;  /* 0x000000043f047899 */ /* 0x000fe40008011604 */
[----:B------:R-:W-:-:S02]  /*19d0*/  USHF.R.U32.HI UR5, URZ, 0x4, UR5 ;  /* 0x000000043f057899 */ /* 0x000fc40008011605 */
[----:B------:R-:W-:Y:S02]  /*19e0*/  ULOP3.LUT UR4, UR4, 0x3fff, URZ, 0xc0, !UPT ;  /* 0x00003fff04047892 */ /* 0x000fe4000f8ec03f */
[----:B------:R-:W-:Y:S02]  /*19f0*/  ULOP3.LUT UR5, UR5, 0x3fff, URZ, 0xc0, !UPT ;  /* 0x00003fff05057892 */ /* 0x000fe4000f8ec03f */
[----:B------:R-:W-:Y:S02]  /*1a00*/  ULOP3.LUT UR4, UR4, 0x10000, URZ, 0xfc, !UPT ;  /* 0x0001000004047892 */ /* 0x000fe4000f8efc3f */
[----:B------:R-:W-:Y:S02]  /*1a10*/  ULOP3.LUT UR5, UR5, 0x10000, URZ, 0xfc, !UPT ;  /* 0x0001000005057892 */ /* 0x000fe4000f8efc3f */
[----:B------:R-:W-:Y:S02]  /*1a20*/  ULEA UR6, UR38, UR4, 0xa ;  /* 0x0000000426067291 */ /* 0x000fe4000f8e503f */
[----:B------:R-:W-:Y:S01]  /*1a30*/  ULEA UR7, UR38, UR5, 0xb ;  /* 0x0000000526077291 */ /* 0x000fe2000f8e583f */
[----:B------:R-:W-:Y:S01]  /*1a40*/  UMOV UR9, 0x40000040 ;  /* 0x4000004000097882 */ /* 0x000fe20000000000 */
[----:B------:R-:W-:-:S03]  /*1a50*/  UMOV UR11, 0x40000040 ;  /* 0x40000040000b7882 */ /* 0x000fc60000000000 */
[----:B------:R-:W-:Y:S02]  /*1a60*/  UMOV UR8, UR6 ;  /* 0x0000000600087c82 */ /* 0x000fe40008000000 */
[----:B------:R-:W-:Y:S02]  /*1a70*/  UMOV UR10, UR7 ;  /* 0x00000007000a7c82 */ /* 0x000fe40008000000 */
[----:B------:R-:W-:Y:S01]  /*1a80*/  HGMMA.64x128x8.F32.TF32 R24, gdesc[UR8], RZ, !UPT, gsb0 ;  /* 0x05e00000081879f0 */ /* 0x000fe2000c0028ff */
[----:B------:R-:W-:Y:S02]  /*1a90*/  UIADD3 UR8, UR6, 0x2, URZ ;  /* 0x0000000206087890 */ /* 0x000fe4000fffe03f */
[----:B------:R-:W-:Y:S01]  /*1aa0*/  UIADD3 UR10, UR7, 0x2, URZ ;  /* 0x00000002070a7890 */ /* 0x000fe2000fffe03f */
[----:B------:R-:W-:Y:S01]  /*1ab0*/  UMOV UR9, 0x40000040 ;  /* 0x4000004000097882 */ /* 0x000fe20000000000 */
[----:B------:R-:W-:Y:S01]  /*1ac0*/  UMOV UR11, 0x40000040 ;  /* 0x40000040000b7882 */ /* 0x000fe20000000000 */
[----:B------:R-:W-:-:S02]  /*1ad0*/  WARPGROUP.DEPBAR.LE gsb0, 0x0 ;  /* 0x00008000000079c5 */ /* 0x000fc40000010000 */
[----:B------:R-:W-:-:S06]  /*1ae0*/  WARPGROUP.ARRIVE ;  /* 0x00000000000079c5 */ /* 0x000fcc0000000000 */
[----:B------:R-:W-:Y:S01]  /*1af0*/  HGMMA.64x128x8.F32.TF32 R24, gdesc[UR8], R24, gsb0 ;  /* 0x05e00000081879f0 */ /* 0x000fe20008002818 */
[----:B------:R-:W-:Y:S02]  /*1b00*/  UIADD3 UR8, UR6, 0x4, URZ ;  /* 0x0000000406087890 */ /* 0x000fe4000fffe03f */
[----:B------:R-:W-:Y:S01]  /*1b10*/  UIADD3 UR10, UR7, 0x4, URZ ;  /* 0x00000004070a7890 */ /* 0x000fe2000fffe03f */
[----:B------:R-:W-:Y:S01]  /*1b20*/  UMOV UR9, 0x40000040 ;  /* 0x4000004000097882 */ /* 0x000fe20000000000 */
[----:B------:R-:W-:Y:S01]  /*1b30*/  UMOV UR11, 0x40000040 ;  /* 0x40000040000b7882 */ /* 0x000fe20000000000 */
[----:B------:R-:W-:Y:S02]  /*1b40*/  WARPGROUP.DEPBAR.LE gsb0, 0x0 ;  /* 0x00008000000079c5 */ /* 0x000fe40000010000 */
        /* <DEDUP_REMOVED lines=36> */
[----:B------:R-:W-:Y:S03]  /*1d90*/  HGMMA.64x128x8.F32.TF32 R24, gdesc[UR8], R24, gsb0 ;  /* 0x05e00000081879f0 */ /* 0x000fe60008002818 */
[----:B------:R-:W-:Y:S02]  /*1da0*/  WARPGROUP.DEPBAR.LE gsb0, 0x0 ;  /* 0x00008000000079c5 */ /* 0x000fe40000010000 */
[----:B------:R-:W-:Y:S05]  /*1db0*/  @!P2 BRA `(.L_x_25) ;  /* 0x000000040084a947 */ /* 0x000fea0003800000 */
[----:B------:R-:W-:Y:S01]  /*1dc0*/  UIADD3 UR6, UR38, 0x1, URZ ;  /* 0x0000000126067890 */ /* 0x000fe2000fffe03f */
[----:B01----:R-:W-:Y:S02]  /*1dd0*/  IMAD.U32 R0, RZ, RZ, UR42 ;  /* 0x0000002aff007e24 */ /* 0x003fe4000f8e00ff */
[----:B------:R-:W-:Y:S01]  /*1de0*/  IMAD.U32 R3, RZ, RZ, UR38 ;  /* 0x00000026ff037e24 */ /* 0x000fe2000f8e00ff */
[----:B------:R-:W-:-:S04]  /*1df0*/  UISETP.NE.AND UP0, UPT, UR6, 0x5, UPT ;  /* 0x000000050600788c */ /* 0x000fc8000bf05270 */
[----:B------:R-:W-:Y:S02]  /*1e00*/  USEL UR7, URZ, 0x1, UP0 ;  /* 0x000000013f077887 */ /* 0x000fe40008000000 */
[----:B------:R-:W-:Y:S02]  /*1e10*/  USEL UR6, UR6, URZ, UP0 ;  /* 0x0000003f06067287 */ /* 0x000fe40008000000 */
[----:B------:R-:W-:-:S06]  /*1e20*/  ULOP3.LUT UR7, UR39, UR7, URZ, 0x3c, !UPT ;  /* 0x0000000727077292 */ /* 0x000fcc000f8e3c3f */
[----:B------:R-:W-:-:S07]  /*1e30*/  IMAD.U32 R6, RZ, RZ, UR7 ;  /* 0x00000007ff067e24 */ /* 0x000fce000f8e00ff */
.L_x_32:
[----:B------:R-:W-:Y:S05]  /*1e40*/  @!P0 BRA `(.L_x_26) ;  /* 0x0000000000048947 */ /* 0x000fea0003800000 */
[----:B------:R-:W-:Y:S01]  /*1e50*/  BPT.TRAP 0x1 ;  /* 0x000000040000795c */ /* 0x000fe20000300000 */
.L_x_26:
[----:B------:R-:W-:Y:S01]  /*1e60*/  ULEA UR7, UR6, UR41, 0x3 ;  /* 0x0000002906077291 */ /* 0x000fe2000f8e183f */
[----:B------:R-:W-:-:S08]  /*1e70*/  SHF.L.U32 R4, R6, 0x1f, RZ ;  /* 0x0000001f06047819 */ /* 0x000fd000000006ff */
[----:B------:R0:W1:Y:S01]  /*1e80*/  SYNCS.PHASECHK.TRANS64.TRYWAIT P1, [UR7], R4 ;  /* 0x00000004ff0075a7 */ /* 0x0000620008020147 */
[----:B------:R-:W-:Y:S05]  /*1e90*/  @!P0 BRA `(.L_x_27) ;  /* 0x0000000000048947 */ /* 0x000fea0003800000 */
[----:B------:R-:W-:Y:S01]  /*1ea0*/  BPT.TRAP 0x1 ;  /* 0x000000040000795c */ /* 0x000fe20000300000 */
.L_x_27:
[----:B-1----:R-:W-:Y:S05]  /*1eb0*/  @P1 BRA `(.L_x_28) ;  /* 0x0000000000081947 */ /* 0x002fea0003800000 */
[----:B------:R-:W1:Y:S02]  /*1ec0*/  SYNCS.PHASECHK.TRANS64.TRYWAIT P1, [UR7], R4 ;  /* 0x00000004ff0075a7 */ /* 0x000e640008020147 */
[----:B-1----:R-:W-:Y:S05]  /*1ed0*/  @!P1 BRA `(.L_x_29) ;  /* 0x00000060000c9947 */ /* 0x002fea0003800000 */
.L_x_28:
[----:B------:R-:W-:Y:S01]  /*1ee0*/  ULEA UR7, UR6, UR4, 0xa ;  /* 0x0000000406077291 */ /* 0x000fe2000f8e503f */
[----:B------:R-:W-:Y:S01]  /*1ef0*/  WARPGROUP.ARRIVE ;  /* 0x00000000000079c5 */ /* 0x000fe20000000000 */
[----:B------:R-:W-:Y:S01]  /*1f00*/  ULEA UR12, UR6, UR5, 0xb ;  /* 0x00000005060c7291 */ /* 0x000fe2000f8e583f */
[----:B------:R-:W-:Y:S01]  /*1f10*/  UMOV UR9, 0x40000040 ;  /* 0x4000004000097882 */ /* 0x000fe20000000000 */
[----:B------:R-:W-:-:S03]  /*1f20*/  UMOV UR11, 0x40000040 ;  /* 0x40000040000b7882 */ /* 0x000fc60000000000 */
[----:B------:R-:W-:Y:S02]  /*1f30*/  UMOV UR8, UR7 ;  /* 0x0000000700087c82 */ /* 0x000fe40008000000 */
[----:B------:R-:W-:Y:S02]  /*1f40*/  UMOV UR10, UR12 ;  /* 0x0000000c000a7c82 */ /* 0x000fe40008000000 */
[----:B------:R-:W-:Y:S01]  /*1f50*/  HGMMA.64x128x8.F32.TF32 R24, gdesc[UR8], R24, gsb0 ;  /* 0x05e00000081879f0 */ /* 0x000fe20008002818 */
        /* <DEDUP_REMOVED lines=51> */
[----:B------:R-:W-:Y:S01]  /*2290*/  BPT.TRAP 0x1 ;  /* 0x000000040000795c */ /* 0x000fe20000300000 */
.L_x_30:
[----:B------:R-:W-:-:S13]  /*22a0*/  ISETP.NE.AND P1, PT, R103, RZ, PT ;  /* 0x000000ff6700720c */ /* 0x000fda0003f25270 */
[----:B01----:R-:W-:-:S05]  /*22b0*/  @P1 LEA R4, R3, UR41, 0x3 ;  /* 0x0000002903041c11 */ /* 0x003fca000f8e18ff */
[----:B------:R-:W-:-:S05]  /*22c0*/  @P1 VIADD R5, R4, 0x28 ;  /* 0x0000002804051836 */ /* 0x000fca0000000000 */
[----:B------:R-:W-:-:S04]  /*22d0*/  @P1 PRMT R5, R88, 0x654, R5 ;  /* 0x0000065458051816 */ /* 0x000fc80000000005 */
[----:B------:R0:W-:Y:S01]  /*22e0*/  @P1 SYNCS.ARRIVE.TRANS64.RED.A1T0 RZ, [R5+URZ], RZ ;  /* 0x000000ff05ff19a7 */ /* 0x0001e2000810043f */
[----:B------:R-:W-:-:S13]  /*22f0*/  ISETP.GT.U32.AND P1, PT, R23, 0x1, PT ;  /* 0x000000011700780c */ /* 0x000fda0003f24070 */
[----:B0-----:R-:W-:Y:S05]  /*2300*/  @P1 BRA `(.L_x_31) ;  /* 0x0000000000041947 */ /* 0x001fea0003800000 */
[----:B------:R-:W-:Y:S01]  /*2310*/  BPT.TRAP 0x1 ;  /* 0x000000040000795c */ /* 0x000fe20000300000 */
.L_x_31:
[----:B------:R-:W-:Y:S01]  /*2320*/  UIADD3 UR6, UR6, 0x1, URZ ;  /* 0x0000000106067890 */ /* 0x000fe2000fffe03f */
[C---:B------:R-:W-:Y:S01]  /*2330*/  ISETP.GT.AND P2, PT, R0.reuse, 0x1, PT ;  /* 0x000000010000780c */ /* 0x040fe20003f44270 */
[----:B------:R-:W-:Y:S02]  /*2340*/  VIADD R3, R3, 0x1 ;  /* 0x0000000103037836 */ /* 0x000fe40000000000 */
[----:B------:R-:W-:Y:S01]  /*2350*/  UISETP.NE.AND UP0, UPT, UR6, 0x5, UPT ;  /* 0x000000050600788c */ /* 0x000fe2000bf05270 */
[----:B------:R-:W-:Y:S02]  /*2360*/  VIADD R0, R0, 0xffffffff ;  /* 0xffffffff00007836 */ /* 0x000fe40000000000 */
[C---:B------:R-:W-:Y:S01]  /*2370*/  ISETP.NE.AND P1, PT, R3.reuse, 0x5, PT ;  /* 0x000000050300780c */ /* 0x040fe20003f25270 */
[----:B------:R-:W-:Y:S02]  /*2380*/  USEL UR7, URZ, 0x1, UP0 ;  /* 0x000000013f077887 */ /* 0x000fe40008000000 */
[----:B------:R-:W-:Y:S01]  /*2390*/  USEL UR6, UR6, URZ, UP0 ;  /* 0x0000003f06067287 */ /* 0x000fe20008000000 */
[----:B------:R-:W-:-:S03]  /*23a0*/  SEL R3, R3, RZ, P1 ;  /* 0x000000ff03037207 */ /* 0x000fc60000800000 */
[----:B------:R-:W-:Y:S01]  /*23b0*/  LOP3.LUT R6, R6, UR7, RZ, 0x3c, !PT ;  /* 0x0000000706067c12 */ /* 0x000fe2000f8e3cff */
[----:B------:R-:W-:Y:S07]  /*23c0*/  @P2 BRA `(.L_x_32) ;  /* 0xfffffff8009c2947 */ /* 0x000fee000383ffff */
.L_x_25:
[----:B01----:R-:W0:Y:S01]  /*23d0*/  LDC R0, c[0x0][0x28c] ;  /* 0x0000a300ff007b82 */ /* 0x003e220000000800 */
[----:B------:R-:W-:-:S04]  /*23e0*/  IMAD.U32 R3, RZ, RZ, UR47 ;  /* 0x0000002fff037e24 */ /* 0x000fc8000f8e00ff */
[----:B------:R1:W-:Y:S01]  /*23f0*/  SYNCS.ARRIVE.TRANS64.A1T0 RZ, [R3+UR46], RZ ;  /* 0x000000ff03ff79a7 */ /* 0x0003e2000810002e */
[----:B0-----:R-:W-:-:S13]  /*2400*/  ISETP.GE.AND P1, PT, R0, 0x1, PT ;  /* 0x000000010000780c */ /* 0x001fda0003f26270 */
[----:B-1----:R-:W-:Y:S05]  /*2410*/  @!P1 BRA `(.L_x_33) ;  /* 0x0000000000449947 */ /* 0x002fea0003800000 */
[----:B------:R-:W-:Y:S05]  /*2420*/  @!P0 BRA `(.L_x_34) ;  /* 0x0000000000048947 */ /* 0x000fea0003800000 */
[----:B------:R-:W-:Y:S01]  /*2430*/  BPT.TRAP 0x1 ;  /* 0x000000040000795c */ /* 0x000fe20000300000 */
.L_x_34:
[----:B------:R-:W-:-:S13]  /*2440*/  ISETP.NE.AND P0, PT, R103, RZ, PT ;  /* 0x000000ff6700720c */ /* 0x000fda0003f05270 */
[----:B------:R-:W-:-:S05]  /*2450*/  VOTEU.ANY UP0, P0 ;  /* 0x00000000003f7886 */ /* 0x000fca0000000100 */
[----:B------:R-:W-:-:S06]  /*2460*/  @UP0 UIADD3 UR4, UR38, UR42, URZ ;  /* 0x0000002a26040290 */ /* 0x000fcc000fffe03f */
[----:B------:R-:W-:Y:S02]  /*2470*/  IMAD.U32 R4, RZ, RZ, UR4 ;  /* 0x00000004ff047e24 */ /* 0x000fe4000f8e00ff */
[----:B------:R-:W-:Y:S02]  /*2480*/  IMAD.U32 R3, RZ, RZ, UR4 ;  /* 0x00000004ff037e24 */ /* 0x000fe4000f8e00ff */
[----:B------:R-:W-:-:S05]  /*2490*/  @P0 IMAD.WIDE.U32 R4, R4, -0x33333333, RZ ;  /* 0xcccccccd04040825 */ /* 0x000fca00078e00ff */
[----:B------:R-:W-:-:S05]  /*24a0*/  @P0 SHF.R.U32.HI R0, RZ, 0x2, R5 ;  /* 0x00000002ff000819 */ /* 0x000fca0000011605 */
[----:B------:R-:W-:-:S05]  /*24b0*/  @P0 IMAD R0, R0, -0x5, R3 ;  /* 0xfffffffb00000824 */ /* 0x000fca00078e0203 */
[----:B------:R-:W-:-:S05]  /*24c0*/  @P0 LEA R0, R0, UR41, 0x3 ;  /* 0x0000002900000c11 */ /* 0x000fca000f8e18ff */
[----:B------:R-:W-:-:S05]  /*24d0*/  @P0 VIADD R3, R0, 0x28 ;  /* 0x0000002800030836 */ /* 0x000fca0000000000 */
[----:B------:R-:W-:-:S04]  /*24e0*/  @P0 PRMT R3, R88, 0x654, R3 ;  /* 0x0000065458030816 */ /* 0x000fc80000000003 */
[----:B------:R0:W-:Y:S01]  /*24f0*/  @P0 SYNCS.ARRIVE.TRANS64.RED.A1T0 RZ, [R3+URZ], RZ ;  /* 0x000000ff03ff09a7 */ /* 0x0001e2000810043f */
[----:B------:R-:W-:-:S13]  /*2500*/  ISETP.GT.U32.AND P0, PT, R23, 0x1, PT ;  /* 0x000000011700780c */ /* 0x000fda0003f04070 */
[----:B0-----:R-:W-:Y:S05]  /*2510*/  @P0 BRA `(.L_x_33) ;  /* 0x0000000000040947 */ /* 0x001fea0003800000 */
[----:B------:R-:W-:Y:S01]  /*2520*/  BPT.TRAP 0x1 ;  /* 0x000000040000795c */ /* 0x000fe20000300000 */
.L_x_33:
[----:B------:R-:W-:Y:S01]  /*2530*/  SHF.L.U32 R0, R105, 0x1f, RZ ;  /* 0x0000001f69007819 */ /* 0x000fe200000006ff */
[----:B------:R-:W-:Y:S01]  /*2540*/  UIADD3 UR38, UR38, UR45, URZ ;  /* 0x0000002d26267290 */ /* 0x000fe2000fffe03f */
[----:B------:R-:W-:Y:S01]  /*2550*/  SHF.R.S32.HI R11, RZ, 0x1f, R19 ;  /* 0x0000001fff0b7819 */ /* 0x000fe20000011413 */
[----:B------:R-:W-:Y:S01]  /*2560*/  UISETP.GE.U32.AND UP1, UPT, UR45, 0x5, UPT ;  /* 0x000000052d00788c */ /* 0x000fe2000bf26070 */
[----:B------:R-:W0:Y:S01]  /*2570*/  SYNCS.PHASECHK.TRANS64.TRYWAIT P0, [UR43+0x8], R0 ;  /* 0x00000800ff0075a7 */ /* 0x000e22000800016b */
[----:B------:R-:W-:-:S04]  /*2580*/  UISETP.GT.U32.AND UP0, UPT, UR38, 0x4, UPT ;  /* 0x000000042600788c */ /* 0x000fc8000bf04070 */
[----:B------:R-:W-:-:S04]  /*2590*/  UISETP.LT.U32.AND UP0, UPT, UR45, 0x5, UP0 ;  /* 0x000000052d00788c */ /* 0x000fc80008701070 */
[----:B------:R-:W-:Y:S02]  /*25a0*/  USEL UR6, URZ, 0x1, !UP0 ;  /* 0x000000013f067887 */ /* 0x000fe4000c000000 */
[----:B------:R-:W-:Y:S02]  /*25b0*/  @UP1 UIMAD.WIDE.U32 UR4, UR38, -0x33333333, URZ ;  /* 0xcccccccd260418a5 */ /* 0x000fe4000f8e003f */
[----:B------:R-:W-:Y:S02]  /*25c0*/  ULOP3.LUT UR39, UR39, UR6, URZ, 0x3c, !UPT ;  /* 0x0000000627277292 */ /* 0x000fe4000f8e3c3f */
[----:B------:R-:W-:-:S04]  /*25d0*/  @UP1 USHF.R.U32.HI UR4, URZ, 0x2, UR5 ;  /* 0x000000023f041899 */ /* 0x000fc80008011605 */
[----:B------:R-:W-:Y:S01]  /*25e0*/  @UP1 ULOP3.LUT UR39, UR39, 0x1, UR4, 0x78, !UPT ;  /* 0x0000000127271892 */ /* 0x000fe2000f8e7804 */
[----:B0-----:R-:W-:Y:S11]  /*25f0*/  @!P0 BRA `(.L_x_35) ;  /* 0x00000058005c8947 */ /* 0x001ff60003800000 */
.L_x_190:
[----:B------:R-:W-:Y:S01]  /*2600*/  IMAD.SHL.U32 R7, R22, 0x40, RZ ;  /* 0x0000004016077824 */ /* 0x000fe200078e00ff */
[----:B------:R-:W-:Y:S01]  /*2610*/  ULDC UR6, c[0x0][0x284] ;  /* 0x0000a10000067ab9 */ /* 0x000fe20000000800 */
[----:B------:R-:W-:Y:S01]  /*2620*/  IMAD.SHL.U32 R12, R18, 0x80, RZ ;  /* 0x00000080120c7824 */ /* 0x000fe200078e00ff */
[----:B------:R-:W-:Y:S01]  /*2630*/  ULDC.64 UR4, c[0x0][0x5d0] ;  /* 0x0001740000047ab9 */ /* 0x000fe20000000a00 */
[----:B------:R-:W-:Y:S01]  /*2640*/  IMAD.WIDE R20, R22, 0x40, R92 ;  /* 0x0000004016147825 */ /* 0x000fe200078e025c */
[----:B------:R-:W-:Y:S01]  /*2650*/  ISETP.GE.AND P0, PT, R7, UR6, PT ;  /* 0x0000000607007c0c */ /* 0x000fe2000bf06270 */
[----:B------:R-:W-:Y:S01]  /*2660*/  ULDC UR6, c[0x0][0x288] ;  /* 0x0000a20000067ab9 */ /* 0x000fe20000000800 */
[----:B------:R-:W-:Y:S01]  /*2670*/  SHF.R.S32.HI R13, RZ, 0x1f, R12 ;  /* 0x0000001fff0d7819 */ /* 0x000fe2000001140c */
[----:B0-----:R-:W-:Y:S01]  /*2680*/  IMAD R0, R11, UR4, RZ ;  /* 0x000000040b007c24 */ /* 0x001fe2000f8e02ff */
[----:B------:R-:W-:Y:S01]  /*2690*/  ISETP.GE.OR P0, PT, R12, UR6, P0 ;  /* 0x000000060c007c0c */ /* 0x000fe20008706670 */
[----:B------:R-:W-:-:S04]  /*26a0*/  IMAD.WIDE.U32 R4, R19, UR4, R94 ;  /* 0x0000000413047c25 */ /* 0x000fc8000f8e005e */
[----:B------:R-:W-:Y:S01]  /*26b0*/  IMAD R3, R19, UR5, R0 ;  /* 0x0000000513037c24 */ /* 0x000fe2000f8e0200 */
[----:B------:R-:W-:Y:S01]  /*26c0*/  IADD3 R4, P1, R12, R4, RZ ;  /* 0x000000040c047210 */ /* 0x000fe20007f3e0ff */
[----:B------:R-:W-:Y:S02]  /*26d0*/  ULDC.64 UR4, c[0x0][0x5c8] ;  /* 0x0001720000047ab9 */ /* 0x000fe40000000a00 */
[----:B------:R-:W-:Y:S01]  /*26e0*/  IMAD R9, R21, UR4, RZ ;  /* 0x0000000415097c24 */ /* 0x000fe2000f8e02ff */
[----:B------:R-:W-:-:S03]  /*26f0*/  IADD3.X R5, R13, R5, R3, P1, !PT ;  /* 0x000000050d057210 */ /* 0x000fc60000ffe403 */
[C---:B------:R-:W-:Y:S02]  /*2700*/  IMAD R9, R20.reuse, UR5, R9 ;  /* 0x0000000514097c24 */ /* 0x040fe4000f8e0209 */
[----:B------:R-:W-:Y:S01]  /*2710*/  IMAD.WIDE.U32 R106, R20, UR4, R4 ;  /* 0x00000004146a7c25 */ /* 0x000fe2000f8e0004 */
[----:B------:R-:W-:Y:S06]  /*2720*/  @P0 BRA `(.L_x_36) ;  /* 0x0000003c00d80947 */ /* 0x000fec0003800000 */
[----:B-----5:R-:W-:Y:S01]  /*2730*/  FSETP.NEU.AND P0, PT, R90, RZ, PT ;  /* 0x000000ff5a00720b */ /* 0x020fe20003f0d000 */
[----:B------:R-:W-:Y:S01]  /*2740*/  IMAD.IADD R3, R99, 0x1, -R12 ;  /* 0x0000000163037824 */ /* 0x000fe200078e0a0c */
[----:B------:R-:W-:Y:S01]  /*2750*/  BSSY B0, `(.L_x_36) ;  /* 0x00003f3000007945 */ /* 0x000fe20003800000 */
[----:B------:R-:W-:Y:S02]  /*2760*/  IMAD.IADD R0, R102, 0x1, -R7 ;  /* 0x0000000166007824 */ /* 0x000fe400078e0a07 */
[----:B------:R-:W-:Y:S01]  /*2770*/  IMAD.IADD R115, R107, 0x1, R9 ;  /* 0x000000016b737824 */ /* 0x000fe200078e0209 */
[----:B------:R-:W-:-:S04]  /*2780*/  ISETP.GT.AND P2, PT, R3, RZ, PT ;  /* 0x000000ff0300720c */ /* 0x000fc80003f44270 */
[----:B------:R-:W-:-:S03]  /*2790*/  ISETP.GT.AND P3, PT, R0, RZ, P2 ;  /* 0x000000ff0000720c */ /* 0x000fc60001764270 */
[----:B------:R-:W-:Y:S10]  /*27a0*/  @!P0 BRA `(.L_x_37) ;  /* 0x0000002c001c8947 */ /* 0x000ff40003800000 */
[----:B------:R-:W0:Y:S01]  /*27b0*/  LDC.64 R108, c[0x0][0x5b8] ;  /* 0x00016e00ff6c7b82 */ /* 0x000e220000000a00 */
[----:B------:R-:W-:-:S07]  /*27c0*/  ULDC.64 UR4, c[0x0][0x5c0] ;  /* 0x0001700000047ab9 */ /* 0x000fce0000000a00 */
[----:B------:R-:W1:Y:S08]  /*27d0*/  LDC.64 R110, c[0x0][0x5b0] ;  /* 0x00016c00ff6e7b82 */ /* 0x000e700000000a00 */
[----:B------:R-:W2:Y:S01]  /*27e0*/  LDC.64 R112, c[0x0][0x5a8] ;  /* 0x00016a00ff707b82 */ /* 0x000ea20000000a00 */
[-C--:B0-----:R-:W-:Y:S02]  /*27f0*/  IMAD R6, R11, R108.reuse, RZ ;  /* 0x0000006c0b067224 */ /* 0x081fe400078e02ff */
[----:B------:R-:W-:-:S04]  /*2800*/  IMAD.WIDE.U32 R4, R19, R108, R94 ;  /* 0x0000006c13047225 */ /* 0x000fc800078e005e */
[----:B------:R-:W-:Y:S01]  /*2810*/  IMAD R107, R19, R109, R6 ;  /* 0x0000006d136b7224 */ /* 0x000fe200078e0206 */
[----:B------:R-:W-:Y:S01]  /*2820*/  IADD3 R6, P0, R12, R4, RZ ;  /* 0x000000040c067210 */ /* 0x000fe20007f1e0ff */
[----:B-1----:R-:W-:-:S03]  /*2830*/  IMAD R4, R21, R110, RZ ;  /* 0x0000006e15047224 */ /* 0x002fc600078e02ff */
[----:B------:R-:W-:Y:S01]  /*2840*/  IADD3.X R7, R13, R5, R107, P0, !PT ;  /* 0x000000050d077210 */ /* 0x000fe200007fe46b */
[C---:B------:R-:W-:Y:S02]  /*2850*/  IMAD R21, R20.reuse, R111, R4 ;  /* 0x0000006f14157224 */ /* 0x040fe400078e0204 */
[----:B------:R-:W-:-:S04]  /*2860*/  IMAD.WIDE.U32 R4, R20, R110, R6 ;  /* 0x0000006e14047225 */ /* 0x000fc800078e0006 */
[----:B------:R-:W-:Y:S01]  /*2870*/  IMAD.IADD R5, R5, 0x1, R21 ;  /* 0x0000000105057824 */ /* 0x000fe200078e0215 */
[----:B--2---:R-:W-:-:S04]  /*2880*/  LEA R10, P0, R4, R112, 0x2 ;  /* 0x00000070040a7211 */ /* 0x004fc800078010ff */
[----:B------:R-:W-:-:S05]  /*2890*/  LEA.HI.X R11, R4, R113, R5, 0x2, P0 ;  /* 0x00000071040b7211 */ /* 0x000fca00000f1405 */
[----:B------:R0:W2:Y:S01]  /*28a0*/  @P3 LDG.E.LTC128B R18, desc[UR36][R10.64] ;  /* 0x000000240a123981 */ /* 0x0000a2000c1e1920 */
[----:B------:R-:W-:Y:S01]  /*28b0*/  IMAD.WIDE.U32 R4, R20, R110, R12 ;  /* 0x0000006e14047225 */ /* 0x000fe200078e000c */
[----:B------:R-:W-:Y:S01]  /*28c0*/  LEA R8, P1, R106, UR4, 0x2 ;  /* 0x000000046a087c11 */ /* 0x000fe2000f8210ff */
[----:B------:R-:W-:Y:S01]  /*28d0*/  BSSY B1, `(.L_x_38) ;  /* 0x0000014000017945 */ /* 0x000fe20003800000 */
[----:B------:R-:W-:-:S04]  /*28e0*/  IADD3 R14, P0, R94, R4, RZ ;  /* 0x000000045e0e7210 */ /* 0x000fc80007f1e0ff */
[----:B------:R-:W-:Y:S01]  /*28f0*/  IADD3.X R15, R95, R21, R5, P0, !PT ;  /* 0x000000155f0f7210 */ /* 0x000fe200007fe405 */
[C---:B0-----:R-:W-:Y:S01]  /*2900*/  IMAD.SHL.U32 R10, R110.reuse, 0x8, RZ ;  /* 0x000000086e0a7824 */ /* 0x041fe200078e00ff */
[----:B------:R-:W-:Y:S02]  /*2910*/  ISETP.GT.AND P0, PT, R3, 0x1, PT ;  /* 0x000000010300780c */ /* 0x000fe40003f04270 */
[----:B------:R-:W-:Y:S01]  /*2920*/  SHF.L.U64.HI R11, R110, 0x3, R111 ;  /* 0x000000036e0b7819 */ /* 0x000fe2000001026f */
[----:B------:R-:W-:-:S04]  /*2930*/  IMAD.WIDE.U32 R14, R19, R108, R14 ;  /* 0x0000006c130e7225 */ /* 0x000fc800078e000e */
[----:B------:R-:W-:Y:S01]  /*2940*/  IMAD.IADD R5, R107, 0x1, R15 ;  /* 0x000000016b057824 */ /* 0x000fe200078e020f */
[----:B------:R-:W-:Y:S01]  /*2950*/  LEA R4, P4, R14, R112, 0x2 ;  /* 0x000000700e047211 */ /* 0x000fe200078810ff */
[----:B------:R-:W-:-:S03]  /*2960*/  IMAD.WIDE.U32 R10, R20, R110, R10 ;  /* 0x0000006e140a7225 */ /* 0x000fc600078e000a */
[----:B------:R-:W-:Y:S02]  /*2970*/  LEA.HI.X R5, R14, R113, R5, 0x2, P4 ;  /* 0x000000710e057211 */ /* 0x000fe400020f1405 */
[----:B--2---:R-:W-:-:S05]  /*2980*/  LOP3.LUT R9, R18, 0xffffe000, RZ, 0xc0, !PT ;  /* 0xffffe00012097812 */ /* 0x004fca00078ec0ff */
[----:B------:R-:W-:-:S04]  /*2990*/  FMUL R9, R9, R90 ;  /* 0x0000005a09097220 */ /* 0x000fc80000400000 */
[----:B------:R-:W-:Y:S01]  /*29a0*/  FFMA R109, R24, R89, R9 ;  /* 0x00000059186d7223 */ /* 0x000fe20000000009 */
[----:B------:R-:W-:Y:S02]  /*29b0*/  LEA.HI.X R9, R106, UR5, R115, 0x2, P1 ;  /* 0x000000056a097c11 */ /* 0x000fe400088f1473 */
[----:B------:R-:W-:Y:S02]  /*29c0*/  ISETP.GT.AND P1, PT, R0, RZ, P0 ;  /* 0x000000ff0000720c */ /* 0x000fe40000724270 */
[----:B------:R-:W-:-:S05]  /*29d0*/  F2FP.TF32.F32.PACK_B R109, R109 ;  /* 0x0000006dff6d723e */ /* 0x000fca00024050ff */
[----:B------:R0:W-:Y:S06]  /*29e0*/  @P3 STG.E desc[UR36][R8.64], R109 ;  /* 0x0000006d08003986 */ /* 0x0001ec000c101924 */
[----:B------:R-:W-:Y:S05]  /*29f0*/  @!P1 BRA `(.L_x_39) ;  /* 0x0000000000049947 */ /* 0x000fea0003800000 */
[----:B------:R1:W5:Y:S02]  /*2a00*/  LDG.E.LTC128B R18, desc[UR36][R4.64+0x4] ;  /* 0x0000042404127981 */ /* 0x000364000c1e1920 */
.L_x_39:
[----:B------:R-:W-:Y:S05]  /*2a10*/  BSYNC B1 ;  /* 0x0000000000017941 */ /* 0x000fea0003800000 */
.L_x_38:
[----:B-----5:R-:W-:Y:S01]  /*2a20*/  LOP3.LUT R15, R18, 0xffffe000, RZ, 0xc0, !PT ;  /* 0xffffe000120f7812 */ /* 0x020fe200078ec0ff */
[----:B------:R-:W-:Y:S01]  /*2a30*/  IMAD.IADD R21, R21, 0x1, R11 ;  /* 0x0000000115157824 */ /* 0x000fe200078e020b */
[----:B------:R-:W-:Y:S02]  /*2a40*/  IADD3 R11, P3, R6, R10, RZ ;  /* 0x0000000a060b7210 */ /* 0x000fe40007f7e0ff */
[----:B------:R-:W-:Y:S01]  /*2a50*/  ISETP.GT.AND P2, PT, R0, 0x8, P2 ;  /* 0x000000080000780c */ /* 0x000fe20001744270 */
[----:B------:R-:W-:Y:S02]  /*2a60*/  FMUL R6, R15, R90 ;  /* 0x0000005a0f067220 */ /* 0x000fe40000400000 */
[----:B------:R-:W-:Y:S01]  /*2a70*/  IMAD.X R20, R21, 0x1, R7, P3 ;  /* 0x0000000115147824 */ /* 0x000fe200018e0607 */
[----:B------:R-:W-:Y:S01]  /*2a80*/  LEA R14, P3, R11, R112, 0x2 ;  /* 0x000000700b0e7211 */ /* 0x000fe200078610ff */
[----:B------:R-:W-:Y:S01]  /*2a90*/  FFMA R25, R25, R89, R6 ;  /* 0x0000005919197223 */ /* 0x000fe20000000006 */
[----:B------:R-:W-:-:S02]  /*2aa0*/  @P1 IMAD.MOV.U32 R6, RZ, RZ, R8 ;  /* 0x000000ffff061224 */ /* 0x000fc400078e0008 */
[----:B------:R-:W-:Y:S01]  /*2ab0*/  @P1 IMAD.MOV.U32 R7, RZ, RZ, R9 ;  /* 0x000000ffff071224 */ /* 0x000fe200078e0009 */
[----:B------:R-:W-:Y:S02]  /*2ac0*/  LEA.HI.X R15, R11, R113, R20, 0x2, P3 ;  /* 0x000000710b0f7211 */ /* 0x000fe400018f1414 */
[----:B------:R-:W-:-:S05]  /*2ad0*/  F2FP.TF32.F32.PACK_B R25, R25 ;  /* 0x00000019ff19723e */ /* 0x000fca00024050ff */
[----:B------:R2:W-:Y:S04]  /*2ae0*/  @P1 STG.E desc[UR36][R6.64+0x4], R25 ;  /* 0x0000041906001986 */ /* 0x0005e8000c101924 */
[----:B------:R-:W3:Y:S01]  /*2af0*/  @P2 LDG.E.LTC128B R18, desc[UR36][R14.64] ;  /* 0x000000240e122981 */ /* 0x000ee2000c1e1920 */
[----:B------:R-:W-:Y:S01]  /*2b00*/  IADD3 R12, P1, P3, R94, R10, R12 ;  /* 0x0000000a5e0c7210 */ /* 0x000fe20007b3e00c */
[----:B------:R-:W-:Y:S01]  /*2b10*/  BSSY B1, `(.L_x_40) ;  /* 0x0000011000017945 */ /* 0x000fe20003800000 */
[----:B------:R-:W-:Y:S02]  /*2b20*/  ISETP.GT.AND P0, PT, R0, 0x8, P0 ;  /* 0x000000080000780c */ /* 0x000fe40000704270 */
[----:B------:R-:W-:Y:S02]  /*2b30*/  IADD3.X R13, R95, R21, R13, P1, P3 ;  /* 0x000000155f0d7210 */ /* 0x000fe40000fe640d */
[----:B------:R-:W-:Y:S01]  /*2b40*/  LEA R10, P1, R91, R8, 0x2 ;  /* 0x000000085b0a7211 */ /* 0x000fe200078210ff */
[----:B------:R-:W-:Y:S01]  /*2b50*/  IMAD.WIDE.U32 R12, R19, R108, R12 ;  /* 0x0000006c130c7225 */ /* 0x000fe200078e000c */
[----:B------:R-:W-:-:S03]  /*2b60*/  SHF.L.U64.HI R19, R91, 0x2, R96 ;  /* 0x000000025b137819 */ /* 0x000fc60000010260 */
[----:B------:R-:W-:Y:S01]  /*2b70*/  IMAD.IADD R13, R107, 0x1, R13 ;  /* 0x000000016b0d7824 */ /* 0x000fe200078e020d */
[----:B--2---:R-:W-:-:S04]  /*2b80*/  LEA R6, P3, R12, R112, 0x2 ;  /* 0x000000700c067211 */ /* 0x004fc800078610ff */
[----:B------:R-:W-:Y:S02]  /*2b90*/  LEA.HI.X R7, R12, R113, R13, 0x2, P3 ;  /* 0x000000710c077211 */ /* 0x000fe400018f140d */
[----:B---3--:R-:W-:-:S05]  /*2ba0*/  LOP3.LUT R11, R18, 0xffffe000, RZ, 0xc0, !PT ;  /* 0xffffe000120b7812 */ /* 0x008fca00078ec0ff */
[----:B------:R-:W-:-:S04]  /*2bb0*/  FMUL R11, R11, R90 ;  /* 0x0000005a0b0b7220 */ /* 0x000fc80000400000 */
[----:B------:R-:W-:Y:S01]  /*2bc0*/  FFMA R21, R26, R89, R11 ;  /* 0x000000591a157223 */ /* 0x000fe2000000000b */
[----:B------:R-:W-:-:S04]  /*2bd0*/  IMAD.X R11, R19, 0x1, R9, P1 ;  /* 0x00000001130b7824 */ /* 0x000fc800008e0609 */
[----:B------:R-:W-:-:S05]  /*2be0*/  F2FP.TF32.F32.PACK_B R21, R21 ;  /* 0x00000015ff15723e */ /* 0x000fca00024050ff */
[----:B------:R2:W-:Y:S01]  /*2bf0*/  @P2 STG.E desc[UR36][R10.64], R21 ;  /* 0x000000150a002986 */ /* 0x0005e2000c101924 */
[----:B------:R-:W-:Y:S05]  /*2c00*/  @!P0 BRA `(.L_x_41) ;  /* 0x0000000000048947 */ /* 0x000fea0003800000 */
[----:B------:R3:W5:Y:S02]  /*2c10*/  LDG.E.LTC128B R18, desc[UR36][R6.64+0x4] ;  /* 0x0000042406127981 */ /* 0x000764000c1e1920 */
.L_x_41:
[----:B------:R-:W-:Y:S05]  /*2c20*/  BSYNC B1 ;  /* 0x0000000000017941 */ /* 0x000fea0003800000 */
.L_x_40:
[----:B-----5:R-:W-:Y:S01]  /*2c30*/  LOP3.LUT R13, R18, 0xffffe000, RZ, 0xc0, !PT ;  /* 0xffffe000120d7812 */ /* 0x020fe200078ec0ff */
[----:B------:R-:W-:Y:S01]  /*2c40*/  BSSY B1, `(.L_x_42) ;  /* 0x0000009000017945 */ /* 0x000fe20003800000 */
[----:B------:R-:W-:-:S03]  /*2c50*/  ISETP.GT.AND P1, PT, R3, 0x8, PT ;  /* 0x000000080300780c */ /* 0x000fc60003f24270 */
[----:B------:R-:W-:Y:S01]  /*2c60*/  FMUL R12, R13, R90 ;  /* 0x0000005a0d0c7220 */ /* 0x000fe20000400000 */
[----:B------:R-:W-:-:S03]  /*2c70*/  ISETP.GT.AND P2, PT, R0, RZ, P1 ;  /* 0x000000ff0000720c */ /* 0x000fc60000f44270 */
[----:B------:R-:W-:-:S05]  /*2c80*/  FFMA R27, R27, R89, R12 ;  /* 0x000000591b1b7223 */ /* 0x000fca000000000c */
[----:B------:R-:W-:-:S05]  /*2c90*/  F2FP.TF32.F32.PACK_B R27, R27 ;  /* 0x0000001bff1b723e */ /* 0x000fca00024050ff */
[----:B------:R4:W-:Y:S01]  /*2ca0*/  @P0 STG.E desc[UR36][R10.64+0x4], R27 ;  /* 0x0000041b0a000986 */ /* 0x0009e2000c101924 */
[----:B------:R-:W-:Y:S05]  /*2cb0*/  @!P2 BRA `(.L_x_43) ;  /* 0x000000000004a947 */ /* 0x000fea0003800000 */
[----:B------:R0:W5:Y:S02]  /*2cc0*/  LDG.E.LTC128B R18, desc[UR36][R4.64+0x20] ;  /* 0x0000202404127981 */ /* 0x000164000c1e1920 */
.L_x_43:
[----:B------:R-:W-:Y:S05]  /*2cd0*/  BSYNC B1 ;  /* 0x0000000000017941 */ /* 0x000fea0003800000 */
.L_x_42:
        /* <DEDUP_REMOVED lines=10> */
.L_x_45:
[----:B------:R-:W-:Y:S05]  /*2d80*/  BSYNC B1 ;  /* 0x0000000000017941 */ /* 0x000fea0003800000 */
.L_x_44:
[----:B0----5:R-:W-:Y:S01]  /*2d90*/  LOP3.LUT R13, R18, 0xffffe000, RZ, 0xc0, !PT ;  /* 0xffffe000120d7812 */ /* 0x021fe200078ec0ff */
[----:B------:R-:W-:Y:S01]  /*2da0*/  BSSY B1, `(.L_x_46) ;  /* 0x0000008000017945 */ /* 0x000fe20003800000 */
[----:B------:R-:W-:-:S03]  /*2db0*/  ISETP.GT.AND P1, PT, R0, 0x8, P1 ;  /* 0x000000080000780c */ /* 0x000fc60000f24270 */
[----:B------:R-:W-:-:S04]  /*2dc0*/  FMUL R12, R13, R90 ;  /* 0x0000005a0d0c7220 */ /* 0x000fc80000400000 */
[----:B------:R-:W-:-:S05]  /*2dd0*/  FFMA R29, R29, R89, R12 ;  /* 0x000000591d1d7223 */ /* 0x000fca000000000c */
[----:B------:R-:W-:-:S05]  /*2de0*/  F2FP.TF32.F32.PACK_B R29, R29 ;  /* 0x0000001dff1d723e */ /* 0x000fca00024050ff */
[----:B------:R0:W-:Y:S01]  /*2df0*/  @P3 STG.E desc[UR36][R8.64+0x24], R29 ;  /* 0x0000241d08003986 */ /* 0x0001e2000c101924 */
[----:B------:R-:W-:Y:S05]  /*2e00*/  @!P1 BRA `(.L_x_47) ;  /* 0x0000000000049947 */ /* 0x000fea0003800000 */
[----:B------:R0:W5:Y:S02]  /*2e10*/  LDG.E.LTC128B R18, desc[UR36][R6.64+0x20] ;  /* 0x0000202406127981 */ /* 0x000164000c1e1920 */
.L_x_47:
[----:B------:R-:W-:Y:S05]  /*2e20*/  BSYNC B1 ;  /* 0x0000000000017941 */ /* 0x000fea0003800000 */
.L_x_46:
[----:B-----5:R-:W-:Y:S01]  /*2e30*/  LOP3.LUT R13, R18, 0xffffe000, RZ, 0xc0, !PT ;  /* 0xffffe000120d7812 */ /* 0x020fe200078ec0ff */
        /* <DEDUP_REMOVED lines=8> */
.L_x_49:
[----:B------:R-:W-:Y:S05]  /*2ec0*/  BSYNC B1 ;  /* 0x0000000000017941 */ /* 0x000fea0003800000 */
.L_x_48:
[----:B0----5:R-:W-:Y:S01]  /*2ed0*/  LOP3.LUT R13, R18, 0xffffe000, RZ, 0xc0, !PT ;  /* 0xffffe000120d7812 */ /* 0x021fe200078ec0ff */
        /* <DEDUP_REMOVED lines=9> */
.L_x_51:
[----:B------:R-:W-:Y:S05]  /*2f70*/  BSYNC B1 ;  /* 0x0000000000017941 */ /* 0x000fea0003800000 */
.L_x_50:
        /* <DEDUP_REMOVED lines=10> */
.L_x_53:
[----:B------:R-:W-:Y:S05]  /*3020*/  BSYNC B1 ;  /* 0x0000000000017941 */ /* 0x000fea0003800000 */
.L_x_52:
        /* <DEDUP_REMOVED lines=9> */
.L_x_55:
[----:B------:R-:W-:Y:S05]  /*30c0*/  BSYNC B1 ;  /* 0x0000000000017941 */ /* 0x000fea0003800000 */
.L_x_54:
        /* <DEDUP_REMOVED lines=9> */
.L_x_57:
[----:B------:R-:W-:Y:S05]  /*3160*/  BSYNC B1 ;  /* 0x0000000000017941 */ /* 0x000fea0003800000 */
.L_x_56:
        /* <DEDUP_REMOVED lines=10> */
.L_x_59:
[----:B------:R-:W-:Y:S05]  /*3210*/  BSYNC B1 ;  /* 0x0000000000017941 */ /* 0x000fea0003800000 */
.L_x_58:
        /* <DEDUP_REMOVED lines=10> */
.L_x_61:
[----:B------:R-:W-:Y:S05]  /*32c0*/  BSYNC B1 ;  /* 0x0000000000017941 */ /* 0x000fea0003800000 */
.L_x_60:
        /* <DEDUP_REMOVED lines=9> */
.L_x_63:
[----:B------:R-:W-:Y:S05]  /*3360*/  BSYNC B1 ;  /* 0x0000000000017941 */ /* 0x000fea0003800000 */
.L_x_62:
        /* <DEDUP_REMOVED lines=9> */
.L_x_65:
[----:B------:R-:W-:Y:S05]  /*3400*/  BSYNC B1 ;  /* 0x0000000000017941 */ /* 0x000fea0003800000 */
.L_x_64:
        /* <DEDUP_REMOVED lines=10> */
.L_x_67:
[----:B------:R-:W-:Y:S05]  /*34b0*/  BSYNC B1 ;  /* 0x0000000000017941 */ /* 0x000fea0003800000 */
.L_x_66:
        /* <DEDUP_REMOVED lines=10> */
.L_x_69:
[----:B------:R-:W-:Y:S05]  /*3560*/  BSYNC B1 ;  /* 0x0000000000017941 */ /* 0x000fea0003800000 */
.L_x_68:
        /* <DEDUP_REMOVED lines=9> */
.L_x_71:
[----:B------:R-:W-:Y:S05]  /*3600*/  BSYNC B1 ;  /* 0x0000000000017941 */ /* 0x000fea0003800000 */
.L_x_70:
        /* <DEDUP_REMOVED lines=9> */
.L_x_73:
[----:B------:R-:W-:Y:S05]  /*36a0*/  BSYNC B1 ;  /* 0x0000000000017941 */ /* 0x000fea0003800000 */
.L_x_72:
        /* <DEDUP_REMOVED lines=10> */
.L_x_75:
[----:B------:R-:W-:Y:S05]  /*3750*/  BSYNC B1 ;  /* 0x0000000000017941 */ /* 0x000fea0003800000 */
.L_x_74:
        /* <DEDUP_REMOVED lines=10> */
.L_x_77:
[----:B------:R-:W-:Y:S05]  /*3800*/  BSYNC B1 ;  /* 0x0000000000017941 */ /* 0x000fea0003800000 */
.L_x_76:
        /* <DEDUP_REMOVED lines=9> */
.L_x_79:
[----:B------:R-:W-:Y:S05]  /*38a0*/  BSYNC B1 ;  /* 0x0000000000017941 */ /* 0x000fea0003800000 */
.L_x_78:
        /* <DEDUP_REMOVED lines=9> */
.L_x_81:
[----:B------:R-:W-:Y:S05]  /*3940*/  BSYNC B1 ;  /* 0x0000000000017941 */ /* 0x000fea0003800000 */
.L_x_80:
        /* <DEDUP_REMOVED lines=10> */
.L_x_83:
[----:B------:R-:W-:Y:S05]  /*39f0*/  BSYNC B1 ;  /* 0x0000000000017941 */ /* 0x000fea0003800000 */
.L_x_82:
        /* <DEDUP_REMOVED lines=10> */
.L_x_85:
[----:B------:R-:W-:Y:S05]  /*3aa0*/  BSYNC B1 ;  /* 0x0000000000017941 */ /* 0x000fea0003800000 */
.L_x_84:
        /* <DEDUP_REMOVED lines=9> */
.L_x_87:
[----:B------:R-:W-:Y:S05]  /*3b40*/  BSYNC B1 ;  /* 0x0000000000017941 */ /* 0x000fea0003800000 */
.L_x_86:
        /* <DEDUP_REMOVED lines=9> */
.L_x_89:
[----:B------:R-:W-:Y:S05]  /*3be0*/  BSYNC B1 ;  /* 0x0000000000017941 */ /* 0x000fea0003800000 */
.L_x_88:
        /* <DEDUP_REMOVED lines=10> */
.L_x_91:
[----:B------:R-:W-:Y:S05]  /*3c90*/  BSYNC B1 ;  /* 0x0000000000017941 */ /* 0x000fea0003800000 */
.L_x_90:
        /* <DEDUP_REMOVED lines=10> */
.L_x_93:
[----:B------:R-:W-:Y:S05]  /*3d40*/  BSYNC B1 ;  /* 0x0000000000017941 */ /* 0x000fea0003800000 */
.L_x_92:
        /* <DEDUP_REMOVED lines=9> */
.L_x_95:
[----:B------:R-:W-:Y:S05]  /*3de0*/  BSYNC B1 ;  /* 0x0000000000017941 */ /* 0x000fea0003800000 */
.L_x_94:
        /* <DEDUP_REMOVED lines=9> */
.L_x_97:
[----:B------:R-:W-:Y:S05]  /*3e80*/  BSYNC B1 ;  /* 0x0000000000017941 */ /* 0x000fea0003800000 */
.L_x_96:
        /* <DEDUP_REMOVED lines=10> */
.L_x_99:
[----:B------:R-:W-:Y:S05]  /*3f30*/  BSYNC B1 ;  /* 0x0000000000017941 */ /* 0x000fea0003800000 */
.L_x_98:
        /* <DEDUP_REMOVED lines=10> */
.L_x_101:
[----:B------:R-:W-:Y:S05]  /*3fe0*/  BSYNC B1 ;  /* 0x0000000000017941 */ /* 0x000fea0003800000 */
.L_x_100:
        /* <DEDUP_REMOVED lines=9> */
.L_x_103:
[----:B------:R-:W-:Y:S05]  /*4080*/  BSYNC B1 ;  /* 0x0000000000017941 */ /* 0x000fea0003800000 */
.L_x_102:
        /* <DEDUP_REMOVED lines=9> */
.L_x_105:
[----:B------:R-:W-:Y:S05]  /*4120*/  BSYNC B1 ;  /* 0x0000000000017941 */ /* 0x000fea0003800000 */
.L_x_104:
        /* <DEDUP_REMOVED lines=10> */
.L_x_107:
[----:B------:R-:W-:Y:S05]  /*41d0*/  BSYNC B1 ;  /* 0x0000000000017941 */ /* 0x000fea0003800000 */
.L_x_106:
        /* <DEDUP_REMOVED lines=10> */
.L_x_109:
[----:B------:R-:W-:Y:S05]  /*4280*/  BSYNC B1 ;  /* 0x0000000000017941 */ /* 0x000fea0003800000 */
.L_x_108:
        /* <DEDUP_REMOVED lines=9> */
.L_x_111:
[----:B------:R-:W-:Y:S05]  /*4320*/  BSYNC B1 ;  /* 0x0000000000017941 */ /* 0x000fea0003800000 */
.L_x_110:
        /* <DEDUP_REMOVED lines=9> */
.L_x_113:
[----:B------:R-:W-:Y:S05]  /*43c0*/  BSYNC B1 ;  /* 0x0000000000017941 */ /* 0x000fea0003800000 */
.L_x_112:
        /* <DEDUP_REMOVED lines=10> */
.L_x_115:
[----:B------:R-:W-:Y:S05]  /*4470*/  BSYNC B1 ;  /* 0x0000000000017941 */ /* 0x000fea0003800000 */
.L_x_114:
        /* <DEDUP_REMOVED lines=10> */
.L_x_117:
[----:B------:R-:W-:Y:S05]  /*4520*/  BSYNC B1 ;  /* 0x0000000000017941 */ /* 0x000fea0003800000 */
.L_x_116:
        /* <DEDUP_REMOVED lines=9> */
.L_x_119:
[----:B------:R-:W-:Y:S05]  /*45c0*/  BSYNC B1 ;  /* 0x0000000000017941 */ /* 0x000fea0003800000 */
.L_x_118:
        /* <DEDUP_REMOVED lines=9> */
.L_x_121:
[----:B------:R-:W-:Y:S05]  /*4660*/  BSYNC B1 ;  /* 0x0000000000017941 */ /* 0x000fea0003800000 */
.L_x_120:
        /* <DEDUP_REMOVED lines=10> */
.L_x_123:
[----:B------:R-:W-:Y:S05]  /*4710*/  BSYNC B1 ;  /* 0x0000000000017941 */ /* 0x000fea0003800000 */
.L_x_122:
        /* <DEDUP_REMOVED lines=10> */
.L_x_125:
[----:B------:R-:W-:Y:S05]  /*47c0*/  BSYNC B1 ;  /* 0x0000000000017941 */ /* 0x000fea0003800000 */
.L_x_124:
        /* <DEDUP_REMOVED lines=9> */
.L_x_127:
[----:B------:R-:W-:Y:S05]  /*4860*/  BSYNC B1 ;  /* 0x0000000000017941 */ /* 0x000fea0003800000 */
.L_x_126:
        /* <DEDUP_REMOVED lines=9> */
.L_x_129:
[----:B------:R-:W-:Y:S05]  /*4900*/  BSYNC B1 ;  /* 0x0000000000017941 */ /* 0x000fea0003800000 */
.L_x_128:
        /* <DEDUP_REMOVED lines=10> */
.L_x_131:
[----:B------:R-:W-:Y:S05]  /*49b0*/  BSYNC B1 ;  /* 0x0000000000017941 */ /* 0x000fea0003800000 */
.L_x_130:
        /* <DEDUP_REMOVED lines=10> */
.L_x_133:
[----:B------:R-:W-:Y:S05]  /*4a60*/  BSYNC B1 ;  /* 0x0000000000017941 */ /* 0x000fea0003800000 */
.L_x_132:
        /* <DEDUP_REMOVED lines=9> */
.L_x_135:
[----:B------:R-:W-:Y:S05]  /*4b00*/  BSYNC B1 ;  /* 0x0000000000017941 */ /* 0x000fea0003800000 */
.L_x_134:
        /* <DEDUP_REMOVED lines=9> */
.L_x_137:
[----:B------:R-:W-:Y:S05]  /*4ba0*/  BSYNC B1 ;  /* 0x0000000000017941 */ /* 0x000fea0003800000 */
.L_x_136:
        /* <DEDUP_REMOVED lines=10> */
.L_x_139:
[----:B------:R-:W-:Y:S05]  /*4c50*/  BSYNC B1 ;  /* 0x0000000000017941 */ /* 0x000fea0003800000 */
.L_x_138:
        /* <DEDUP_REMOVED lines=10> */
.L_x_141:
[----:B------:R-:W-:Y:S05]  /*4d00*/  BSYNC B1 ;  /* 0x0000000000017941 */ /* 0x000fea0003800000 */
.L_x_140:
        /* <DEDUP_REMOVED lines=9> */
.L_x_143:
[----:B------:R-:W-:Y:S05]  /*4da0*/  BSYNC B1 ;  /* 0x0000000000017941 */ /* 0x000fea0003800000 */
.L_x_142:
        /* <DEDUP_REMOVED lines=9> */
.L_x_145:
[----:B------:R-:W-:Y:S05]  /*4e40*/  BSYNC B1 ;  /* 0x0000000000017941 */ /* 0x000fea0003800000 */
.L_x_144:
        /* <DEDUP_REMOVED lines=10> */
.L_x_147:
[----:B------:R-:W-:Y:S05]  /*4ef0*/  BSYNC B1 ;  /* 0x0000000000017941 */ /* 0x000fea0003800000 */
.L_x_146:
        /* <DEDUP_REMOVED lines=10> */
.L_x_149:
[----:B------:R-:W-:Y:S05]  /*4fa0*/  BSYNC B1 ;  /* 0x0000000000017941 */ /* 0x000fea0003800000 */
.L_x_148:
        /* <DEDUP_REMOVED lines=9> */
.L_x_151:
[----:B------:R-:W-:Y:S05]  /*5040*/  BSYNC B1 ;  /* 0x0000000000017941 */ /* 0x000fea0003800000 */
.L_x_150:
        /* <DEDUP_REMOVED lines=9> */
.L_x_153:
[----:B------:R-:W-:Y:S05]  /*50e0*/  BSYNC B1 ;  /* 0x0000000000017941 */ /* 0x000fea0003800000 */
.L_x_152:
        /* <DEDUP_REMOVED lines=10> */
.L_x_155:
[----:B------:R-:W-:Y:S05]  /*5190*/  BSYNC B1 ;  /* 0x0000000000017941 */ /* 0x000fea0003800000 */
.L_x_154:
        /* <DEDUP_REMOVED lines=10> */
.L_x_157:
[----:B------:R-:W-:Y:S05]  /*5240*/  BSYNC B1 ;  /* 0x0000000000017941 */ /* 0x000fea0003800000 */
.L_x_156:
[----:B-----5:R-:W-:Y:S01]  /*5250*/  LOP3.LUT R3, R18, 0xffffe000, RZ, 0xc0, !PT ;  /* 0xffffe00012037812 */ /* 0x020fe200078ec0ff */
[----:B------:R-:W-:Y:S01]  /*5260*/  BSSY B1, `(.L_x_158) ;  /* 0x0000008000017945 */ /* 0x000fe20003800000 */
[----:B------:R-:W-:-:S03]  /*5270*/  ISETP.GT.AND P1, PT, R0, 0x8, P1 ;  /* 0x000000080000780c */ /* 0x000fc60000f24270 */
[----:B01----:R-:W-:-:S04]  /*5280*/  FMUL R4, R3, R90 ;  /* 0x0000005a03047220 */ /* 0x003fc80000400000 */
[----:B------:R-:W-:-:S05]  /*5290*/  FFMA R85, R85, R89, R4 ;  /* 0x0000005955557223 */ /* 0x000fca0000000004 */
[----:B------:R-:W-:-:S05]  /*52a0*/  F2FP.TF32.F32.PACK_B R85, R85 ;  /* 0x00000055ff55723e */ /* 0x000fca00024050ff */
[----:B------:R0:W-:Y:S01]  /*52b0*/  @P3 STG.E desc[UR36][R8.64+0x1e4], R85 ;  /* 0x0001e45508003986 */ /* 0x0001e2000c101924 */
[----:B------:R-:W-:Y:S05]  /*52c0*/  @!P1 BRA `(.L_x_159) ;  /* 0x0000000000049947 */ /* 0x000fea0003800000 */
[----:B------:R1:W5:Y:S02]  /*52d0*/  LDG.E.LTC128B R18, desc[UR36][R6.64+0x1e0] ;  /* 0x0001e02406127981 */ /* 0x000364000c1e1920 */
.L_x_159:
[----:B------:R-:W-:Y:S05]  /*52e0*/  BSYNC B1 ;  /* 0x0000000000017941 */ /* 0x000fea0003800000 */
.L_x_158:
[----:B-----5:R-:W-:Y:S01]  /*52f0*/  LOP3.LUT R3, R18, 0xffffe000, RZ, 0xc0, !PT ;  /* 0xffffe00012037812 */ /* 0x020fe200078ec0ff */
[----:B------:R-:W-:Y:S01]  /*5300*/  @P1 IMAD.MOV.U32 R4, RZ, RZ, R10 ;  /* 0x000000ffff041224 */ /* 0x000fe200078e000a */
[----:B------:R-:W-:Y:S01]  /*5310*/  ISETP.GT.AND P0, PT, R0, 0x8, P0 ;  /* 0x000000080000780c */ /* 0x000fe20000704270 */
[----:B------:R-:W-:Y:S01]  /*5320*/  @P1 IMAD.MOV.U32 R5, RZ, RZ, R11 ;  /* 0x000000ffff051224 */ /* 0x000fe200078e000b */
[----:B------:R-:W-:Y:S01]  /*5330*/  BSSY B1, `(.L_x_160) ;  /* 0x0000007000017945 */ /* 0x000fe20003800000 */
[----:B------:R-:W-:-:S04]  /*5340*/  FMUL R3, R3, R90 ;  /* 0x0000005a03037220 */ /* 0x000fc80000400000 */
[----:B------:R-:W-:-:S05]  /*5350*/  FFMA R3, R86, R89, R3 ;  /* 0x0000005956037223 */ /* 0x000fca0000000003 */
[----:B------:R-:W-:-:S05]  /*5360*/  F2FP.TF32.F32.PACK_B R3, R3 ;  /* 0x00000003ff03723e */ /* 0x000fca00024050ff */
[----:B------:R0:W-:Y:S01]  /*5370*/  @P1 STG.E desc[UR36][R4.64+0x1e0], R3 ;  /* 0x0001e00304001986 */ /* 0x0001e2000c101924 */
[----:B------:R-:W-:Y:S05]  /*5380*/  @!P0 BRA `(.L_x_161) ;  /* 0x0000000000048947 */ /* 0x000fea0003800000 */
[----:B------:R0:W5:Y:S02]  /*5390*/  LDG.E.LTC128B R18, desc[UR36][R6.64+0x1e4] ;  /* 0x0001e42406127981 */ /* 0x000164000c1e1920 */
.L_x_161:
[----:B------:R-:W-:Y:S05]  /*53a0*/  BSYNC B1 ;  /* 0x0000000000017941 */ /* 0x000fea0003800000 */
.L_x_160:
[----:B------:R-:W-:Y:S05]  /*53b0*/  @!P0 BRA `(.L_x_162) ;  /* 0x0000001000b08947 */ /* 0x000fea0003800000 */
[----:B0----5:R-:W-:-:S05]  /*53c0*/  LOP3.LUT R3, R18, 0xffffe000, RZ, 0xc0, !PT ;  /* 0xffffe00012037812 */ /* 0x021fca00078ec0ff */
[----:B------:R-:W-:-:S04]  /*53d0*/  FMUL R0, R3, R90 ;  /* 0x0000005a03007220 */ /* 0x000fc80000400000 */
[----:B------:R-:W-:-:S05]  /*53e0*/  FFMA R87, R87, R89, R0 ;  /* 0x0000005957577223 */ /* 0x000fca0000000000 */
[----:B------:R-:W-:-:S05]  /*53f0*/  F2FP.TF32.F32.PACK_B R87, R87 ;  /* 0x00000057ff57723e */ /* 0x000fca00024050ff */
[----:B------:R0:W-:Y:S01]  /*5400*/  STG.E desc[UR36][R10.64+0x1e4], R87 ;  /* 0x0001e4570a007986 */ /* 0x0001e2000c101924 */
[----:B------:R-:W-:Y:S05]  /*5410*/  BRA `(.L_x_162) ;  /* 0x0000001000987947 */ /* 0x000fea0003800000 */
.L_x_37:
[----:B------:R-:W-:Y:S01]  /*5420*/  ISETP.GT.AND P4, PT, R3, 0x1, PT ;  /* 0x000000010300780c */ /* 0x000fe20003f84270 */
[----:B------:R-:W-:Y:S01]  /*5430*/  ULDC.64 UR4, c[0x0][0x5c0] ;  /* 0x0001700000047ab9 */ /* 0x000fe20000000a00 */
[-C--:B------:R-:W-:Y:S01]  /*5440*/  FMUL R9, R24, R89.reuse ;  /* 0x0000005918097220 */ /* 0x080fe20000400000 */
[----:B------:R-:W-:Y:S01]  /*5450*/  LEA R4, P1, R106, UR4, 0x2 ;  /* 0x000000046a047c11 */ /* 0x000fe2000f8210ff */
[-C--:B------:R-:W-:Y:S01]  /*5460*/  FMUL R25, R25, R89.reuse ;  /* 0x0000005919197220 */ /* 0x080fe20000400000 */
[----:B------:R-:W-:Y:S01]  /*5470*/  ISETP.GT.AND P0, PT, R0, RZ, P4 ;  /* 0x000000ff0000720c */ /* 0x000fe20002704270 */
[-C--:B------:R-:W-:Y:S01]  /*5480*/  FMUL R11, R26, R89.reuse ;  /* 0x000000591a0b7220 */ /* 0x080fe20000400000 */
[----:B------:R-:W-:Y:S01]  /*5490*/  ISETP.GT.AND P2, PT, R0, 0x8, P2 ;  /* 0x000000080000780c */ /* 0x000fe20001744270 */
[-C--:B------:R-:W-:Y:S01]  /*54a0*/  FMUL R27, R27, R89.reuse ;  /* 0x000000591b1b7220 */ /* 0x080fe20000400000 */
[----:B------:R-:W-:Y:S01]  /*54b0*/  LEA.HI.X R5, R106, UR5, R115, 0x2, P1 ;  /* 0x000000056a057c11 */ /* 0x000fe200088f1473 */
[----:B------:R-:W-:Y:S01]  /*54c0*/  FMUL R29, R29, R89 ;  /* 0x000000591d1d7220 */ /* 0x000fe20000400000 */
[----:B------:R-:W-:Y:S01]  /*54d0*/  F2FP.TF32.F32.PACK_B R9, R9 ;  /* 0x00000009ff09723e */ /* 0x000fe200024050ff */
[-C--:B------:R-:W-:Y:S01]  /*54e0*/  FMUL R31, R31, R89.reuse ;  /* 0x000000591f1f7220 */ /* 0x080fe20000400000 */
[----:B------:R-:W-:Y:S01]  /*54f0*/  SHF.L.U64.HI R7, R91, 0x2, R96 ;  /* 0x000000025b077819 */ /* 0x000fe20000010260 */
[----:B------:R-:W-:Y:S01]  /*5500*/  FMUL R33, R33, R89 ;  /* 0x0000005921217220 */ /* 0x000fe20000400000 */
[----:B------:R-:W-:Y:S01]  /*5510*/  LEA R6, P1, R91, R4, 0x2 ;  /* 0x000000045b067211 */ /* 0x000fe200078210ff */
[----:B------:R0:W-:Y:S01]  /*5520*/  @P3 STG.E desc[UR36][R4.64], R9 ;  /* 0x0000000904003986 */ /* 0x0001e2000c101924 */
[----:B------:R-:W-:Y:S01]  /*5530*/  F2FP.TF32.F32.PACK_B R25, R25 ;  /* 0x00000019ff19723e */ /* 0x000fe200024050ff */
[----:B------:R-:W-:Y:S01]  /*5540*/  FMUL R13, R34, R89 ;  /* 0x00000059220d7220 */ /* 0x000fe20000400000 */
[----:B------:R-:W-:Y:S01]  /*5550*/  F2FP.TF32.F32.PACK_B R11, R11 ;  /* 0x0000000bff0b723e */ /* 0x000fe200024050ff */
[----:B------:R-:W-:Y:S01]  /*5560*/  IMAD.X R7, R7, 0x1, R5, P1 ;  /* 0x0000000107077824 */ /* 0x000fe200008e0605 */
[C---:B------:R-:W-:Y:S01]  /*5570*/  ISETP.GT.AND P3, PT, R3.reuse, 0x8, PT ;  /* 0x000000080300780c */ /* 0x040fe20003f64270 */
[----:B------:R-:W-:Y:S01]  /*5580*/  @P0 STG.E desc[UR36][R4.64+0x4], R25 ;  /* 0x0000041904000986 */ /* 0x000fe2000c101924 */
[----:B------:R-:W-:Y:S01]  /*5590*/  ISETP.GT.AND P0, PT, R3, 0x9, PT ;  /* 0x000000090300780c */ /* 0x000fe20003f04270 */
[-C--:B------:R-:W-:Y:S01]  /*55a0*/  FMUL R35, R35, R89.reuse ;  /* 0x0000005923237220 */ /* 0x080fe20000400000 */
[C---:B------:R-:W-:Y:S01]  /*55b0*/  ISETP.GT.AND P4, PT, R0.reuse, 0x8, P4 ;  /* 0x000000080000780c */ /* 0x040fe20002784270 */
[----:B------:R1:W-:Y:S01]  /*55c0*/  @P2 STG.E desc[UR36][R6.64], R11 ;  /* 0x0000000b06002986 */ /* 0x0003e2000c101924 */
[----:B------:R-:W-:Y:S01]  /*55d0*/  ISETP.GT.AND P1, PT, R0, RZ, P3 ;  /* 0x000000ff0000720c */ /* 0x000fe20001f24270 */
[-C--:B0-----:R-:W-:Y:S01]  /*55e0*/  FMUL R9, R28, R89.reuse ;  /* 0x000000591c097220 */ /* 0x081fe20000400000 */
[C---:B------:R-:W-:Y:S01]  /*55f0*/  ISETP.GT.AND P2, PT, R0.reuse, RZ, P0 ;  /* 0x000000ff0000720c */ /* 0x040fe20000744270 */
[-C--:B------:R-:W-:Y:S01]  /*5600*/  FMUL R37, R37, R89.reuse ;  /* 0x0000005925257220 */ /* 0x080fe20000400000 */
[----:B------:R-:W-:Y:S01]  /*5610*/  ISETP.GT.AND P3, PT, R0, 0x8, P3 ;  /* 0x000000080000780c */ /* 0x000fe20001f64270 */
[----:B------:R-:W-:Y:S01]  /*5620*/  FMUL R39, R39, R89 ;  /* 0x0000005927277220 */ /* 0x000fe20000400000 */
[----:B------:R-:W-:Y:S01]  /*5630*/  F2FP.TF32.F32.PACK_B R27, R27 ;  /* 0x0000001bff1b723e */ /* 0x000fe200024050ff */
[----:B------:R-:W-:Y:S01]  /*5640*/  FMUL R41, R41, R89 ;  /* 0x0000005929297220 */ /* 0x000fe20000400000 */
[----:B------:R-:W-:Y:S01]  /*5650*/  F2FP.TF32.F32.PACK_B R9, R9 ;  /* 0x00000009ff09723e */ /* 0x000fe200024050ff */
[----:B------:R-:W-:Y:S01]  /*5660*/  FMUL R43, R43, R89 ;  /* 0x000000592b2b7220 */ /* 0x000fe20000400000 */
[----:B------:R-:W-:Y:S01]  /*5670*/  F2FP.TF32.F32.PACK_B R29, R29 ;  /* 0x0000001dff1d723e */ /* 0x000fe200024050ff */
[-C--:B-1----:R-:W-:Y:S01]  /*5680*/  FMUL R11, R30, R89.reuse ;  /* 0x000000591e0b7220 */ /* 0x082fe20000400000 */
[----:B------:R-:W-:Y:S01]  /*5690*/  @P4 STG.E desc[UR36][R6.64+0x4], R27 ;  /* 0x0000041b06004986 */ /* 0x000fe2000c101924 */
[----:B------:R-:W-:Y:S01]  /*56a0*/  ISETP.GT.AND P4, PT, R3, 0x11, PT ;  /* 0x000000110300780c */ /* 0x000fe20003f84270 */
[----:B------:R-:W-:Y:S01]  /*56b0*/  FMUL R45, R45, R89 ;  /* 0x000000592d2d7220 */ /* 0x000fe20000400000 */
[C---:B------:R-:W-:Y:S01]  /*56c0*/  ISETP.GT.AND P0, PT, R0.reuse, 0x8, P0 ;  /* 0x000000080000780c */ /* 0x040fe20000704270 */
[----:B------:R0:W-:Y:S01]  /*56d0*/  @P1 STG.E desc[UR36][R4.64+0x20], R9 ;  /* 0x0000200904001986 */ /* 0x0001e2000c101924 */
[----:B------:R-:W-:Y:S01]  /*56e0*/  F2FP.TF32.F32.PACK_B R11, R11 ;  /* 0x0000000bff0b723e */ /* 0x000fe200024050ff */
[----:B------:R-:W-:Y:S01]  /*56f0*/  FMUL R47, R47, R89 ;  /* 0x000000592f2f7220 */ /* 0x000fe20000400000 */
[----:B------:R-:W-:Y:S01]  /*5700*/  F2FP.TF32.F32.PACK_B R31, R31 ;  /* 0x0000001fff1f723e */ /* 0x000fe200024050ff */
[----:B------:R-:W-:Y:S01]  /*5710*/  @P2 STG.E desc[UR36][R4.64+0x24], R29 ;  /* 0x0000241d04002986 */ /* 0x000fe2000c101924 */
[----:B------:R-:W-:Y:S01]  /*5720*/  ISETP.GT.AND P2, PT, R3, 0x10, PT ;  /* 0x000000100300780c */ /* 0x000fe20003f44270 */
[----:B------:R-:W-:Y:S01]  /*5730*/  FMUL R49, R49, R89 ;  /* 0x0000005931317220 */ /* 0x000fe20000400000 */
[----:B------:R-:W-:Y:S01]  /*5740*/  F2FP.TF32.F32.PACK_B R33, R33 ;  /* 0x00000021ff21723e */ /* 0x000fe200024050ff */
[----:B------:R1:W-:Y:S01]  /*5750*/  @P3 STG.E desc[UR36][R6.64+0x20], R11 ;  /* 0x0000200b06003986 */ /* 0x0003e2000c101924 */
[C---:B------:R-:W-:Y:S01]  /*5760*/  ISETP.GT.AND P1, PT, R0.reuse, RZ, P2 ;  /* 0x000000ff0000720c */ /* 0x040fe20001724270 */
[-C--:B------:R-:W-:Y:S01]  /*5770*/  FMUL R51, R51, R89.reuse ;  /* 0x0000005933337220 */ /* 0x080fe20000400000 */
[----:B------:R-:W-:Y:S01]  /*5780*/  ISETP.GT.AND P3, PT, R0, RZ, P4 ;  /* 0x000000ff0000720c */ /* 0x000fe20002764270 */
[----:B0-----:R-:W-:Y:S01]  /*5790*/  FMUL R9, R32, R89 ;  /* 0x0000005920097220 */ /* 0x001fe20000400000 */
[----:B------:R-:W-:Y:S01]  /*57a0*/  ISETP.GT.AND P2, PT, R0, 0x8, P2 ;  /* 0x000000080000780c */ /* 0x000fe20001744270 */
[----:B------:R-:W-:Y:S01]  /*57b0*/  @P0 STG.E desc[UR36][R6.64+0x24], R31 ;  /* 0x0000241f06000986 */ /* 0x000fe2000c101924 */
[----:B------:R-:W-:Y:S01]  /*57c0*/  F2FP.TF32.F32.PACK_B R13, R13 ;  /* 0x0000000dff0d723e */ /* 0x000fe200024050ff */
[----:B------:R-:W-:Y:S01]  /*57d0*/  FMUL R53, R53, R89 ;  /* 0x0000005935357220 */ /* 0x000fe20000400000 */
[----:B------:R-:W-:Y:S01]  /*57e0*/  F2FP.TF32.F32.PACK_B R9, R9 ;  /* 0x00000009ff09723e */ /* 0x000fe200024050ff */
[-C--:B------:R-:W-:Y:S01]  /*57f0*/  FMUL R55, R55, R89.reuse ;  /* 0x0000005937377220 */ /* 0x080fe20000400000 */
[----:B------:R-:W-:Y:S01]  /*5800*/  ISETP.GT.AND P0, PT, R3, 0x19, PT ;  /* 0x000000190300780c */ /* 0x000fe20003f04270 */
[----:B-1----:R-:W-:Y:S01]  /*5810*/  FMUL R11, R38, R89 ;  /* 0x00000059260b7220 */ /* 0x002fe20000400000 */
        /* <DEDUP_REMOVED lines=13> */
[-C--:B0-----:R-:W-:Y:S01]  /*58f0*/  FMUL R9, R36, R89.reuse ;  /* 0x0000005924097220 */ /* 0x081fe20000400000 */
[C---:B------:R-:W-:Y:S01]  /*5900*/  ISETP.GT.AND P3, PT, R0.reuse, 0x8, P3 ;  /* 0x000000080000780c */ /* 0x040fe20001f64270 */
[----:B------:R-:W-:Y:S01]  /*5910*/  @P4 STG.E desc[UR36][R6.64+0x44], R35 ;  /* 0x0000442306004986 */ /* 0x000fe2000c101924 */
[----:B------:R-:W-:Y:S01]  /*5920*/  ISETP.GT.AND P4, PT, R3, 0x21, PT ;  /* 0x000000210300780c */ /* 0x000fe20003f84270 */
[----:B------:R-:W-:Y:S01]  /*5930*/  FMUL R63, R63, R89 ;  /* 0x000000593f3f7220 */ /* 0x000fe20000400000 */
[----:B------:R-:W-:Y:S01]  /*5940*/  F2FP.TF32.F32.PACK_B R9, R9 ;  /* 0x00000009ff09723e */ /* 0x000fe200024050ff */
[-C--:B------:R-:W-:Y:S01]  /*5950*/  FMUL R65, R65, R89.reuse ;  /* 0x0000005941417220 */ /* 0x080fe20000400000 */
[----:B------:R-:W-:Y:S01]  /*5960*/  ISETP.GT.AND P0, PT, R0, 0x8, P0 ;  /* 0x000000080000780c */ /* 0x000fe20000704270 */
[----:B-1----:R-:W-:Y:S01]  /*5970*/  FMUL R13, R42, R89 ;  /* 0x000000592a0d7220 */ /* 0x002fe20000400000 */
[----:B------:R-:W-:Y:S01]  /*5980*/  F2FP.TF32.F32.PACK_B R39, R39 ;  /* 0x00000027ff27723e */ /* 0x000fe200024050ff */
        /* <DEDUP_REMOVED lines=15> */
[----:B------:R-:W-:Y:S01]  /*5a80*/  ISETP.GT.AND P4, PT, R0, 0x8, P4 ;  /* 0x000000080000780c */ /* 0x000fe20002784270 */
[----:B------:R-:W-:Y:S01]  /*5a90*/  FMUL R73, R73, R89 ;  /* 0x0000005949497220 */ /* 0x000fe20000400000 */
[----:B------:R-:W-:Y:S01]  /*5aa0*/  F2FP.TF32.F32.PACK_B R9, R9 ;  /* 0x00000009ff09723e */ /* 0x000fe200024050ff */
[-C--:B------:R-:W-:Y:S01]  /*5ab0*/  FMUL R75, R75, R89.reuse ;  /* 0x000000594b4b7220 */ /* 0x080fe20000400000 */
[----:B------:R-:W-:Y:S01]  /*5ac0*/  ISETP.GT.AND P0, PT, R3, 0x29, PT ;  /* 0x000000290300780c */ /* 0x000fe20003f04270 */
        /* <DEDUP_REMOVED lines=21> */
[C---:B------:R-:W-:Y:S01]  /*5c20*/  ISETP.GT.AND P4, PT, R3.reuse, 0x30, PT ;  /* 0x000000300300780c */ /* 0x040fe20003f84270 */
[----:B-1----:R-:W-:Y:S01]  /*5c30*/  FMUL R13, R50, R89 ;  /* 0x00000059320d7220 */ /* 0x002fe20000400000 */
[----:B------:R-:W-:Y:S01]  /*5c40*/  F2FP.TF32.F32.PACK_B R51, R51 ;  /* 0x00000033ff33723e */ /* 0x000fe200024050ff */
[----:B------:R0:W-:Y:S01]  /*5c50*/  @P1 STG.E desc[UR36][R4.64+0xa0], R9 ;  /* 0x0000a00904001986 */ /* 0x0001e2000c101924 */
[----:B------:R-:W-:Y:S01]  /*5c60*/  ISETP.GT.AND P1, PT, R3, 0x31, PT ;  /* 0x000000310300780c */ /* 0x000fe20003f24270 */
[----:B------:R-:W-:Y:S01]  /*5c70*/  FMUL R87, R87, R89 ;  /* 0x0000005957577220 */ /* 0x000fe20000400000 */
[----:B------:R-:W-:Y:S01]  /*5c80*/  F2FP.TF32.F32.PACK_B R13, R13 ;  /* 0x0000000dff0d723e */ /* 0x000fe200024050ff */
[----:B------:R-:W-:Y:S01]  /*5c90*/  @P2 STG.E desc[UR36][R4.64+0xa4], R45 ;  /* 0x0000a42d04002986 */ /* 0x000fe2000c101924 */
[----:B------:R-:W-:-:S02]  /*5ca0*/  ISETP.GT.AND P2, PT, R0, RZ, P4 ;  /* 0x000000ff0000720c */ /* 0x000fc40002744270 */
[----:B------:R-:W-:Y:S01]  /*5cb0*/  F2FP.TF32.F32.PACK_B R53, R53 ;  /* 0x00000035ff35723e */ /* 0x000fe200024050ff */
[----:B------:R1:W-:Y:S01]  /*5cc0*/  @P3 STG.E desc[UR36][R6.64+0xa0], R11 ;  /* 0x0000a00b06003986 */ /* 0x0003e2000c101924 */
[----:B------:R-:W-:Y:S02]  /*5cd0*/  ISETP.GT.AND P3, PT, R0, RZ, P1 ;  /* 0x000000ff0000720c */ /* 0x000fe40000f64270 */
[----:B------:R-:W-:Y:S01]  /*5ce0*/  F2FP.TF32.F32.PACK_B R55, R55 ;  /* 0x00000037ff37723e */ /* 0x000fe200024050ff */
[----:B0-----:R-:W-:Y:S01]  /*5cf0*/  FMUL R9, R48, R89 ;  /* 0x0000005930097220 */ /* 0x001fe20000400000 */
[----:B------:R-:W-:Y:S01]  /*5d00*/  @P0 STG.E desc[UR36][R6.64+0xa4], R47 ;  /* 0x0000a42f06000986 */ /* 0x000fe2000c101924 */
[----:B------:R-:W-:Y:S02]  /*5d10*/  ISETP.GT.AND P0, PT, R0, 0x8, P4 ;  /* 0x000000080000780c */ /* 0x000fe40002704270 */
[----:B------:R-:W-:Y:S02]  /*5d20*/  F2FP.TF32.F32.PACK_B R57, R57 ;  /* 0x00000039ff39723e */ /* 0x000fe400024050ff */
[----:B------:R-:W-:Y:S01]  /*5d30*/  F2FP.TF32.F32.PACK_B R9, R9 ;  /* 0x00000009ff09723e */ /* 0x000fe200024050ff */
[----:B-1----:R-:W-:Y:S01]  /*5d40*/  FMUL R11, R54, R89 ;  /* 0x00000059360b7220 */ /* 0x002fe20000400000 */
[----:B------:R-:W-:-:S03]  /*5d50*/  F2FP.TF32.F32.PACK_B R59, R59 ;  /* 0x0000003bff3b723e */ /* 0x000fc600024050ff */
[----:B------:R0:W-:Y:S01]  /*5d60*/  @P2 STG.E desc[UR36][R4.64+0xc0], R9 ;  /* 0x0000c00904002986 */ /* 0x0001e2000c101924 */
[C---:B------:R-:W-:Y:S02]  /*5d70*/  ISETP.GT.AND P2, PT, R3.reuse, 0x38, PT ;  /* 0x000000380300780c */ /* 0x040fe40003f44270 */
[----:B------:R-:W-:Y:S01]  /*5d80*/  F2FP.TF32.F32.PACK_B R11, R11 ;  /* 0x0000000bff0b723e */ /* 0x000fe200024050ff */
[----:B------:R-:W-:Y:S01]  /*5d90*/  @P3 STG.E desc[UR36][R4.64+0xc4], R49 ;  /* 0x0000c43104003986 */ /* 0x000fe2000c101924 */
[C---:B------:R-:W-:Y:S02]  /*5da0*/  ISETP.GT.AND P3, PT, R0.reuse, 0x8, P1 ;  /* 0x000000080000780c */ /* 0x040fe40000f64270 */
[----:B------:R-:W-:Y:S01]  /*5db0*/  ISETP.GT.AND P1, PT, R3, 0x39, PT ;  /* 0x000000390300780c */ /* 0x000fe20003f24270 */
[----:B------:R1:W-:Y:S01]  /*5dc0*/  @P0 STG.E desc[UR36][R6.64+0xc0], R13 ;  /* 0x0000c00d06000986 */ /* 0x0003e2000c101924 */
[C---:B------:R-:W-:Y:S02]  /*5dd0*/  ISETP.GT.AND P4, PT, R0.reuse, RZ, P2 ;  /* 0x000000ff0000720c */ /* 0x040fe40001784270 */
[----:B------:R-:W-:Y:S01]  /*5de0*/  ISETP.GT.AND P0, PT, R0, RZ, P1 ;  /* 0x000000ff0000720c */ /* 0x000fe20000f04270 */
[----:B0-----:R-:W-:Y:S01]  /*5df0*/  FMUL R9, R52, R89 ;  /* 0x0000005934097220 */ /* 0x001fe20000400000 */
[----:B------:R-:W-:-:S02]  /*5e00*/  ISETP.GT.AND P2, PT, R0, 0x8, P2 ;  /* 0x000000080000780c */ /* 0x000fc40001744270 */
[----:B------:R-:W-:Y:S02]  /*5e10*/  F2FP.TF32.F32.PACK_B R61, R61 ;  /* 0x0000003dff3d723e */ /* 0x000fe400024050ff */
[----:B------:R-:W-:Y:S01]  /*5e20*/  F2FP.TF32.F32.PACK_B R9, R9 ;  /* 0x00000009ff09723e */ /* 0x000fe200024050ff */
[----:B------:R-:W-:Y:S01]  /*5e30*/  @P3 STG.E desc[UR36][R6.64+0xc4], R51 ;  /* 0x0000c43306003986 */ /* 0x000fe2000c101924 */
[----:B------:R-:W-:Y:S01]  /*5e40*/  ISETP.GT.AND P3, PT, R0, 0x8, P1 ;  /* 0x000000080000780c */ /* 0x000fe20000f64270 */
[----:B-1----:R-:W-:Y:S01]  /*5e50*/  FMUL R13, R58, R89 ;  /* 0x000000593a0d7220 */ /* 0x002fe20000400000 */
[C---:B------:R-:W-:Y:S01]  /*5e60*/  ISETP.GT.AND P1, PT, R3.reuse, 0x40, PT ;  /* 0x000000400300780c */ /* 0x040fe20003f24270 */
[----:B------:R0:W-:Y:S01]  /*5e70*/  @P4 STG.E desc[UR36][R4.64+0xe0], R9 ;  /* 0x0000e00904004986 */ /* 0x0001e2000c101924 */
[----:B------:R-:W-:Y:S02]  /*5e80*/  F2FP.TF32.F32.PACK_B R63, R63 ;  /* 0x0000003fff3f723e */ /* 0x000fe400024050ff */
[----:B------:R-:W-:Y:S01]  /*5e90*/  ISETP.GT.AND P4, PT, R0, RZ, P1 ;  /* 0x000000ff0000720c */ /* 0x000fe20000f84270 */
[----:B------:R-:W-:Y:S01]  /*5ea0*/  @P0 STG.E desc[UR36][R4.64+0xe4], R53 ;  /* 0x0000e43504000986 */ /* 0x000fe2000c101924 */
[----:B------:R-:W-:-:S02]  /*5eb0*/  ISETP.GT.AND P0, PT, R3, 0x41, PT ;  /* 0x000000410300780c */ /* 0x000fc40003f04270 */
[C---:B------:R-:W-:Y:S01]  /*5ec0*/  ISETP.GT.AND P1, PT, R0.reuse, 0x8, P1 ;  /* 0x000000080000780c */ /* 0x040fe20000f24270 */
[----:B------:R1:W-:Y:S01]  /*5ed0*/  @P2 STG.E desc[UR36][R6.64+0xe0], R11 ;  /* 0x0000e00b06002986 */ /* 0x0003e2000c101924 */
[----:B------:R-:W-:Y:S02]  /*5ee0*/  ISETP.GT.AND P2, PT, R0, RZ, P0 ;  /* 0x000000ff0000720c */ /* 0x000fe40000744270 */
[----:B------:R-:W-:Y:S01]  /*5ef0*/  F2FP.TF32.F32.PACK_B R13, R13 ;  /* 0x0000000dff0d723e */ /* 0x000fe200024050ff */
[----:B0-----:R-:W-:Y:S01]  /*5f00*/  FMUL R9, R56, R89 ;  /* 0x0000005938097220 */ /* 0x001fe20000400000 */
[----:B------:R-:W-:Y:S01]  /*5f10*/  @P3 STG.E desc[UR36][R6.64+0xe4], R55 ;  /* 0x0000e43706003986 */ /* 0x000fe2000c101924 */
[----:B------:R-:W-:Y:S02]  /*5f20*/  ISETP.GT.AND P3, PT, R0, 0x8, P0 ;  /* 0x000000080000780c */ /* 0x000fe40000764270 */
[----:B------:R-:W-:Y:S02]  /*5f30*/  ISETP.GT.AND P0, PT, R3, 0x49, PT ;  /* 0x000000490300780c */ /* 0x000fe40003f04270 */
[----:B------:R-:W-:Y:S01]  /*5f40*/  F2FP.TF32.F32.PACK_B R9, R9 ;  /* 0x00000009ff09723e */ /* 0x000fe200024050ff */
[----:B-1----:R-:W-:Y:S01]  /*5f50*/  FMUL R11, R62, R89 ;  /* 0x000000593e0b7220 */ /* 0x002fe20000400000 */
[----:B------:R-:W-:-:S03]  /*5f60*/  F2FP.TF32.F32.PACK_B R65, R65 ;  /* 0x00000041ff41723e */ /* 0x000fc600024050ff */
[----:B------:R0:W-:Y:S01]  /*5f70*/  @P4 STG.E desc[UR36][R4.64+0x100], R9 ;  /* 0x0001000904004986 */ /* 0x0001e2000c101924 */
[----:B------:R-:W-:Y:S02]  /*5f80*/  F2FP.TF32.F32.PACK_B R67, R67 ;  /* 0x00000043ff43723e */ /* 0x000fe400024050ff */
[----:B------:R-:W-:Y:S01]  /*5f90*/  F2FP.TF32.F32.PACK_B R11, R11 ;  /* 0x0000000bff0b723e */ /* 0x000fe200024050ff */
[----:B------:R-:W-:Y:S01]  /*5fa0*/  @P2 STG.E desc[UR36][R4.64+0x104], R57 ;  /* 0x0001043904002986 */ /* 0x000fe2000c101924 */
[----:B------:R-:W-:Y:S02]  /*5fb0*/  ISETP.GT.AND P2, PT, R3, 0x48, PT ;  /* 0x000000480300780c */ /* 0x000fe40003f44270 */
[----:B------:R-:W-:Y:S01]  /*5fc0*/  F2FP.TF32.F32.PACK_B R69, R69 ;  /* 0x00000045ff45723e */ /* 0x000fe200024050ff */
[----:B------:R1:W-:Y:S01]  /*5fd0*/  @P1 STG.E desc[UR36][R6.64+0x100], R13 ;  /* 0x0001000d06001986 */ /* 0x0003e2000c101924 */
[C---:B------:R-:W-:Y:S02]  /*5fe0*/  ISETP.GT.AND P4, PT, R0.reuse, RZ, P2 ;  /* 0x000000ff0000720c */ /* 0x040fe40001784270 */
[----:B------:R-:W-:Y:S01]  /*5ff0*/  ISETP.GT.AND P1, PT, R0, RZ, P0 ;  /* 0x000000ff0000720c */ /* 0x000fe20000724270 */
[----:B0-----:R-:W-:Y:S01]  /*6000*/  FMUL R9, R60, R89 ;  /* 0x000000593c097220 */ /* 0x001fe20000400000 */
[C---:B------:R-:W-:Y:S01]  /*6010*/  ISETP.GT.AND P2, PT, R0.reuse, 0x8, P2 ;  /* 0x000000080000780c */ /* 0x040fe20001744270 */
[----:B------:R-:W-:Y:S01]  /*6020*/  @P3 STG.E desc[UR36][R6.64+0x104], R59 ;  /* 0x0001043b06003986 */ /* 0x000fe2000c101924 */
[----:B------:R-:W-:-:S02]  /*6030*/  ISETP.GT.AND P3, PT, R0, 0x8, P0 ;  /* 0x000000080000780c */ /* 0x000fc40000764270 */
[----:B------:R-:W-:Y:S02]  /*6040*/  F2FP.TF32.F32.PACK_B R9, R9 ;  /* 0x00000009ff09723e */ /* 0x000fe400024050ff */
[C---:B------:R-:W-:Y:S01]  /*6050*/  ISETP.GT.AND P0, PT, R3.reuse, 0x51, PT ;  /* 0x000000510300780c */ /* 0x040fe20003f04270 */
[----:B-1----:R-:W-:Y:S01]  /*6060*/  FMUL R13, R66, R89 ;  /* 0x00000059420d7220 */ /* 0x002fe20000400000 */
[----:B------:R-:W-:Y:S01]  /*6070*/  F2FP.TF32.F32.PACK_B R71, R71 ;  /* 0x00000047ff47723e */ /* 0x000fe200024050ff */
[----:B------:R0:W-:Y:S01]  /*6080*/  @P4 STG.E desc[UR36][R4.64+0x120], R9 ;  /* 0x0001200904004986 */ /* 0x0001e2000c101924 */
[----:B------:R-:W-:Y:S02]  /*6090*/  F2FP.TF32.F32.PACK_B R73, R73 ;  /* 0x00000049ff49723e */ /* 0x000fe400024050ff */
[----:B------:R-:W-:Y:S01]  /*60a0*/  F2FP.TF32.F32.PACK_B R13, R13 ;  /* 0x0000000dff0d723e */ /* 0x000fe200024050ff */
[----:B------:R-:W-:Y:S01]  /*60b0*/  @P1 STG.E desc[UR36][R4.64+0x124], R61 ;  /* 0x0001243d04001986 */ /* 0x000fe2000c101924 */
[----:B------:R-:W-:-:S02]  /*60c0*/  ISETP.GT.AND P1, PT, R3, 0x50, PT ;  /* 0x000000500300780c */ /* 0x000fc40003f24270 */
[----:B------:R-:W-:Y:S01]  /*60d0*/  F2FP.TF32.F32.PACK_B R75, R75 ;  /* 0x0000004bff4b723e */ /* 0x000fe200024050ff */
[----:B------:R1:W-:Y:S01]  /*60e0*/  @P2 STG.E desc[UR36][R6.64+0x120], R11 ;  /* 0x0001200b06002986 */ /* 0x0003e2000c101924 */
[C---:B------:R-:W-:Y:S02]  /*60f0*/  ISETP.GT.AND P4, PT, R0.reuse, RZ, P1 ;  /* 0x000000ff0000720c */ /* 0x040fe40000f84270 */
[----:B------:R-:W-:Y:S01]  /*6100*/  ISETP.GT.AND P2, PT, R0, RZ, P0 ;  /* 0x000000ff0000720c */ /* 0x000fe20000744270 */
[----:B0-----:R-:W-:Y:S01]  /*6110*/  FMUL R9, R64, R89 ;  /* 0x0000005940097220 */ /* 0x001fe20000400000 */
[C---:B------:R-:W-:Y:S01]  /*6120*/  ISETP.GT.AND P1, PT, R0.reuse, 0x8, P1 ;  /* 0x000000080000780c */ /* 0x040fe20000f24270 */
[----:B------:R-:W-:Y:S01]  /*6130*/  @P3 STG.E desc[UR36][R6.64+0x124], R63 ;  /* 0x0001243f06003986 */ /* 0x000fe2000c101924 */
[----:B------:R-:W-:Y:S02]  /*6140*/  ISETP.GT.AND P3, PT, R0, 0x8, P0 ;  /* 0x000000080000780c */ /* 0x000fe40000764270 */
[----:B------:R-:W-:-:S02]  /*6150*/  F2FP.TF32.F32.PACK_B R9, R9 ;  /* 0x00000009ff09723e */ /* 0x000fc400024050ff */
[C---:B------:R-:W-:Y:S01]  /*6160*/  ISETP.GT.AND P0, PT, R3.reuse, 0x59, PT ;  /* 0x000000590300780c */ /* 0x040fe20003f04270 */
[----:B-1----:R-:W-:Y:S01]  /*6170*/  FMUL R11, R70, R89 ;  /* 0x00000059460b7220 */ /* 0x002fe20000400000 */
[----:B------:R-:W-:Y:S01]  /*6180*/  F2FP.TF32.F32.PACK_B R77, R77 ;  /* 0x0000004dff4d723e */ /* 0x000fe200024050ff */
[----:B------:R0:W-:Y:S01]  /*6190*/  @P4 STG.E desc[UR36][R4.64+0x140], R9 ;  /* 0x0001400904004986 */ /* 0x0001e2000c101924 */
[----:B------:R-:W-:Y:S02]  /*61a0*/  F2FP.TF32.F32.PACK_B R79, R79 ;  /* 0x0000004fff4f723e */ /* 0x000fe400024050ff */
[----:B------:R-:W-:Y:S01]  /*61b0*/  F2FP.TF32.F32.PACK_B R11, R11 ;  /* 0x0000000bff0b723e */ /* 0x000fe200024050ff */
[----:B------:R-:W-:Y:S01]  /*61c0*/  @P2 STG.E desc[UR36][R4.64+0x144], R65 ;  /* 0x0001444104002986 */ /* 0x000fe2000c101924 */
[----:B------:R-:W-:Y:S02]  /*61d0*/  ISETP.GT.AND P2, PT, R3, 0x58, PT ;  /* 0x000000580300780c */ /* 0x000fe40003f44270 */
[----:B------:R-:W-:Y:S01]  /*61e0*/  F2FP.TF32.F32.PACK_B R81, R81 ;  /* 0x00000051ff51723e */ /* 0x000fe200024050ff */
[----:B------:R1:W-:Y:S01]  /*61f0*/  @P1 STG.E desc[UR36][R6.64+0x140], R13 ;  /* 0x0001400d06001986 */ /* 0x0003e2000c101924 */
[----:B------:R-:W-:-:S02]  /*6200*/  ISETP.GT.AND P4, PT, R0, RZ, P2 ;  /* 0x000000ff0000720c */ /* 0x000fc40001784270 */
[----:B------:R-:W-:Y:S01]  /*6210*/  ISETP.GT.AND P1, PT, R0, RZ, P0 ;  /* 0x000000ff0000720c */ /* 0x000fe20000724270 */
[----:B0-----:R-:W-:Y:S01]  /*6220*/  FMUL R9, R68, R89 ;  /* 0x0000005944097220 */ /* 0x001fe20000400000 */
[C---:B------:R-:W-:Y:S01]  /*6230*/  ISETP.GT.AND P2, PT, R0.reuse, 0x8, P2 ;  /* 0x000000080000780c */ /* 0x040fe20001744270 */
[----:B------:R-:W-:Y:S01]  /*6240*/  @P3 STG.E desc[UR36][R6.64+0x144], R67 ;  /* 0x0001444306003986 */ /* 0x000fe2000c101924 */
[----:B------:R-:W-:Y:S02]  /*6250*/  ISETP.GT.AND P3, PT, R0, 0x8, P0 ;  /* 0x000000080000780c */ /* 0x000fe40000764270 */
[----:B------:R-:W-:Y:S02]  /*6260*/  F2FP.TF32.F32.PACK_B R9, R9 ;  /* 0x00000009ff09723e */ /* 0x000fe400024050ff */
[----:B------:R-:W-:Y:S01]  /*6270*/  ISETP.GT.AND P0, PT, R3, 0x61, PT ;  /* 0x000000610300780c */ /* 0x000fe20003f04270 */
[----:B-1----:R-:W-:Y:S01]  /*6280*/  FMUL R13, R74, R89 ;  /* 0x000000594a0d7220 */ /* 0x002fe20000400000 */
[----:B------:R-:W-:Y:S01]  /*6290*/  F2FP.TF32.F32.PACK_B R83, R83 ;  /* 0x00000053ff53723e */ /* 0x000fe200024050ff */
[----:B------:R0:W-:Y:S01]  /*62a0*/  @P4 STG.E desc[UR36][R4.64+0x160], R9 ;  /* 0x0001600904004986 */ /* 0x0001e2000c101924 */
[----:B------:R-:W-:-:S02]  /*62b0*/  F2FP.TF32.F32.PACK_B R85, R85 ;  /* 0x00000055ff55723e */ /* 0x000fc400024050ff */
        /* <DEDUP_REMOVED lines=13> */
[----:B-1----:R-:W-:Y:S02]  /*6390*/  FMUL R11, R78, R89 ;  /* 0x000000594e0b7220 */ /* 0x002fe40000400000 */
[----:B------:R0:W-:Y:S03]  /*63a0*/  @P4 STG.E desc[UR36][R4.64+0x180], R9 ;  /* 0x0001800904004986 */ /* 0x0001e6000c101924 */
[----:B------:R-:W-:Y:S01]  /*63b0*/  F2FP.TF32.F32.PACK_B R11, R11 ;  /* 0x0000000bff0b723e */ /* 0x000fe200024050ff */
[----:B------:R-:W-:Y:S01]  /*63c0*/  @P2 STG.E desc[UR36][R4.64+0x184], R73 ;  /* 0x0001844904002986 */ /* 0x000fe2000c101924 */
[----:B------:R-:W-:-:S03]  /*63d0*/  ISETP.GT.AND P2, PT, R3, 0x68, PT ;  /* 0x000000680300780c */ /* 0x000fc60003f44270 */
[----:B------:R1:W-:Y:S01]  /*63e0*/  @P1 STG.E desc[UR36][R6.64+0x180], R13 ;  /* 0x0001800d06001986 */ /* 0x0003e2000c101924 */
[C---:B------:R-:W-:Y:S02]  /*63f0*/  ISETP.GT.AND P4, PT, R0.reuse, RZ, P2 ;  /* 0x000000ff0000720c */ /* 0x040fe40001784270 */
[----:B------:R-:W-:Y:S01]  /*6400*/  ISETP.GT.AND P1, PT, R0, RZ, P0 ;  /* 0x000000ff0000720c */ /* 0x000fe20000724270 */
[----:B0-----:R-:W-:Y:S01]  /*6410*/  FMUL R9, R76, R89 ;  /* 0x000000594c097220 */ /* 0x001fe20000400000 */
[C---:B------:R-:W-:Y:S01]  /*6420*/  ISETP.GT.AND P2, PT, R0.reuse, 0x8, P2 ;  /* 0x000000080000780c */ /* 0x040fe20001744270 */
[----:B------:R-:W-:Y:S01]  /*6430*/  @P3 STG.E desc[UR36][R6.64+0x184], R75 ;  /* 0x0001844b06003986 */ /* 0x000fe2000c101924 */
[----:B------:R-:W-:Y:S02]  /*6440*/  ISETP.GT.AND P3, PT, R3, 0x71, PT ;  /* 0x000000710300780c */ /* 0x000fe40003f64270 */
[----:B------:R-:W-:Y:S02]  /*6450*/  F2FP.TF32.F32.PACK_B R9, R9 ;  /* 0x00000009ff09723e */ /* 0x000fe400024050ff */
[----:B------:R-:W-:Y:S01]  /*6460*/  ISETP.GT.AND P0, PT, R0, 0x8, P0 ;  /* 0x000000080000780c */ /* 0x000fe20000704270 */
[----:B-1----:R-:W-:-:S02]  /*6470*/  FMUL R13, R80, R89 ;  /* 0x00000059500d7220 */ /* 0x002fc40000400000 */
        /* <DEDUP_REMOVED lines=14> */
[----:B------:R-:W-:Y:S01]  /*6560*/  @P4 STG.E desc[UR36][R4.64+0x1c0], R13 ;  /* 0x0001c00d04004986 */ /* 0x000fe2000c101924 */
[----:B------:R-:W-:Y:S01]  /*6570*/  ISETP.GT.AND P4, PT, R3, 0x79, PT ;  /* 0x000000790300780c */ /* 0x000fe20003f84270 */
[----:B------:R-:W-:Y:S01]  /*6580*/  FMUL R3, R84, R89 ;  /* 0x0000005954037220 */ /* 0x000fe20000400000 */
[----:B------:R-:W-:Y:S01]  /*6590*/  F2FP.TF32.F32.PACK_B R11, R11 ;  /* 0x0000000bff0b723e */ /* 0x000fe200024050ff */
[----:B------:R-:W-:Y:S01]  /*65a0*/  @P2 STG.E desc[UR36][R4.64+0x1c4], R81 ;  /* 0x0001c45104002986 */ /* 0x000fe2000c101924 */
[C---:B------:R-:W-:Y:S02]  /*65b0*/  ISETP.GT.AND P2, PT, R0.reuse, RZ, P4 ;  /* 0x000000ff0000720c */ /* 0x040fe40002744270 */
[C---:B------:R-:W-:Y:S01]  /*65c0*/  ISETP.GT.AND P4, PT, R0.reuse, 0x8, P4 ;  /* 0x000000080000780c */ /* 0x040fe20002784270 */
[----:B------:R-:W-:Y:S01]  /*65d0*/  @P1 STG.E desc[UR36][R6.64+0x1c0], R9 ;  /* 0x0001c00906001986 */ /* 0x000fe2000c101924 */
[C---:B------:R-:W-:Y:S02]  /*65e0*/  ISETP.GT.AND P1, PT, R0.reuse, RZ, P0 ;  /* 0x000000ff0000720c */ /* 0x040fe40000724270 */
[----:B------:R-:W-:Y:S01]  /*65f0*/  ISETP.GT.AND P0, PT, R0, 0x8, P0 ;  /* 0x000000080000780c */ /* 0x000fe20000704270 */
[----:B------:R-:W-:Y:S01]  /*6600*/  @P3 STG.E desc[UR36][R6.64+0x1c4], R83 ;  /* 0x0001c45306003986 */ /* 0x000fe2000c101924 */
[----:B------:R-:W-:-:S09]  /*6610*/  F2FP.TF32.F32.PACK_B R3, R3 ;  /* 0x00000003ff03723e */ /* 0x000fd200024050ff */
[----:B------:R-:W-:Y:S04]  /*6620*/  @P1 STG.E desc[UR36][R4.64+0x1e0], R3 ;  /* 0x0001e00304001986 */ /* 0x000fe8000c101924 */
[----:B------:R0:W-:Y:S02]  /*6630*/  @P2 STG.E desc[UR36][R4.64+0x1e4], R85 ;  /* 0x0001e45504002986 */ /* 0x0001e4000c101924 */
[----:B0-----:R-:W-:Y:S02]  /*6640*/  @P0 IMAD.MOV.U32 R4, RZ, RZ, R6 ;  /* 0x000000ffff040224 */ /* 0x001fe400078e0006 */
[----:B------:R-:W-:-:S05]  /*6650*/  @P0 IMAD.MOV.U32 R5, RZ, RZ, R7 ;  /* 0x000000ffff050224 */ /* 0x000fca00078e0007 */
[----:B------:R0:W-:Y:S04]  /*6660*/  @P0 STG.E desc[UR36][R4.64+0x1e0], R11 ;  /* 0x0001e00b04000986 */ /* 0x0001e8000c101924 */
[----:B------:R0:W-:Y:S02]  /*6670*/  @P4 STG.E desc[UR36][R6.64+0x1e4], R87 ;  /* 0x0001e45706004986 */ /* 0x0001e4000c101924 */
.L_x_162:
[----:B------:R-:W-:Y:S05]  /*6680*/  BSYNC B0 ;  /* 0x0000000000007941 */ /* 0x000fea0003800000 */
.L_x_36:
[----:B0-----:R-:W2:Y:S01]  /*6690*/  LDL.64 R4, [R1] ;  /* 0x0000000001047983 */ /* 0x001ea20000100a00 */
[----:B------:R-:W-:Y:S01]  /*66a0*/  ULDC.64 UR4, c[0x0][0x650] ;  /* 0x0001940000047ab9 */ /* 0x000fe20000000a00 */
[----:B------:R-:W-:Y:S02]  /*66b0*/  IMAD.U32 R0, RZ, RZ, UR44 ;  /* 0x0000002cff007e24 */ /* 0x000fe4000f8e00ff */
[----:B------:R-:W-:Y:S02]  /*66c0*/  IMAD.MOV.U32 R22, RZ, RZ, -0x1 ;  /* 0xffffffffff167424 */ /* 0x000fe400078e00ff */
[----:B------:R0:W-:Y:S01]  /*66d0*/  SYNCS.ARRIVE.TRANS64.A1T0 RZ, [R0+UR46], RZ ;  /* 0x000000ff00ff79a7 */ /* 0x0001e2000810002e */
[----:B-----5:R-:W-:Y:S02]  /*66e0*/  IMAD.MOV.U32 R18, RZ, RZ, -0x1 ;  /* 0xffffffffff127424 */ /* 0x020fe400078e00ff */
[----:B------:R-:W-:Y:S01]  /*66f0*/  IMAD.MOV.U32 R19, RZ, RZ, -0x1 ;  /* 0xffffffffff137424 */ /* 0x000fe200078e00ff */
[----:B0-----:R-:W-:-:S02]  /*6700*/  PRMT R0, RZ, 0x7610, R0 ;  /* 0x00007610ff007816 */ /* 0x001fc40000000000 */
[----:B--2---:R-:W-:-:S05]  /*6710*/  LEA R16, P0, R4, R16, 0x1 ;  /* 0x0000001004107211 */ /* 0x004fca00078008ff */
[----:B------:R-:W-:Y:S01]  /*6720*/  IMAD.X R17, R98, 0x1, R17, P0 ;  /* 0x0000000162117824 */ /* 0x000fe200000e0611 */
[----:B------:R-:W-:-:S04]  /*6730*/  ISETP.GE.U32.AND P0, PT, R16, UR4, PT ;  /* 0x0000000410007c0c */ /* 0x000fc8000bf06070 */
[----:B------:R-:W-:-:S13]  /*6740*/  ISETP.GE.U32.AND.EX P0, PT, R17, UR5, PT, P0 ;  /* 0x0000000511007c0c */ /* 0x000fda000bf06100 */
[----:B------:R-:W-:Y:S05]  /*6750*/  @P0 BRA `(.L_x_163) ;  /* 0x00000004004c0947 */ /* 0x000fea0003800000 */
[----:B----4-:R-:W0:Y:S01]  /*6760*/  LDC.64 R10, c[0x0][0x628] ;  /* 0x00018a00ff0a7b82 */ /* 0x010e220000000a00 */
[----:B------:R-:W2:Y:S01]  /*6770*/  S2R R12, SR_CTAID.X ;  /* 0x00000000000c7919 */ /* 0x000ea20000002500 */
[----:B------:R-:W-:Y:S02]  /*6780*/  IMAD.MOV.U32 R8, RZ, RZ, R16 ;  /* 0x000000ffff087224 */ /* 0x000fe400078e0010 */
[----:B------:R-:W-:Y:S01]  /*6790*/  IMAD.MOV.U32 R9, RZ, RZ, R17 ;  /* 0x000000ffff097224 */ /* 0x000fe200078e0011 */
[----:B------:R-:W4:Y:S03]  /*67a0*/  S2R R18, SR_CTAID.Y ;  /* 0x0000000000127919 */ /* 0x000f260000002600 */
[----:B------:R-:W1:Y:S08]  /*67b0*/  LDC R0, c[0x0][0x630] ;  /* 0x00018c00ff007b82 */ /* 0x000e700000000800 */
[----:B------:R-:W1:Y:S01]  /*67c0*/  LDC.64 R14, c[0x0][0x620] ;  /* 0x00018800ff0e7b82 */ /* 0x000e620000000a00 */
[----:B0-----:R-:W-:-:S04]  /*67d0*/  ISETP.NE.U32.AND P0, PT, R10, RZ, PT ;  /* 0x000000ff0a00720c */ /* 0x001fc80003f05070 */
[----:B------:R-:W-:-:S13]  /*67e0*/  ISETP.NE.AND.EX P0, PT, R11, RZ, PT, P0 ;  /* 0x000000ff0b00720c */ /* 0x000fda0003f05300 */
[----:B-12-4-:R-:W-:Y:S05]  /*67f0*/  @!P0 BRA `(.L_x_164) ;  /* 0x0000000000288947 */ /* 0x016fea0003800000 */
[----:B------:R-:W0:Y:S02]  /*6800*/  LDC R3, c[0x0][0x634] ;  /* 0x00018d00ff037b82 */ /* 0x000e240000000800 */
[----:B0-----:R-:W-:-:S05]  /*6810*/  IADD3 R3, P0, R16, R3, RZ ;  /* 0x0000000310037210 */ /* 0x001fca0007f1e0ff */
[----:B------:R-:W-:-:S04]  /*6820*/  IMAD.X R13, RZ, RZ, R17, P0 ;  /* 0x000000ffff0d7224 */ /* 0x000fc800000e0611 */
[----:B------:R-:W-:-:S04]  /*6830*/  IMAD.WIDE.U32 R4, R13, R10, RZ ;  /* 0x0000000a0d047225 */ /* 0x000fc800078e00ff */
[----:B---3--:R-:W-:-:S04]  /*6840*/  IMAD.WIDE.U32 R6, P0, R3, R11, R4 ;  /* 0x0000000b03067225 */ /* 0x008fc80007800004 */
[----:B------:R-:W-:-:S04]  /*6850*/  IMAD.WIDE.U32 R4, R3, R10, RZ ;  /* 0x0000000a03047225 */ /* 0x000fc800078e00ff */
[----:B------:R-:W-:Y:S01]  /*6860*/  IMAD.X R9, RZ, RZ, RZ, P0 ;  /* 0x000000ffff097224 */ /* 0x000fe200000e06ff */
[----:B------:R-:W-:Y:S01]  /*6870*/  IADD3 RZ, P0, R5, R6, RZ ;  /* 0x0000000605ff7210 */ /* 0x000fe20007f1e0ff */
[----:B------:R-:W-:-:S04]  /*6880*/  IMAD.MOV.U32 R8, RZ, RZ, R7 ;  /* 0x000000ffff087224 */ /* 0x000fc800078e0007 */
[----:B------:R-:W-:-:S08]  /*6890*/  IMAD.WIDE.U32.X R8, R13, R11, R8, P0 ;  /* 0x0000000b0d087225 */ /* 0x000fd000000e0408 */
.L_x_164:
[-CC-:B------:R-:W-:Y:S01]  /*68a0*/  SHF.R.U64 R19, R8, R0.reuse, R9.reuse ;  /* 0x0000000008137219 */ /* 0x180fe20000001209 */
[----:B------:R-:W0:Y:S01]  /*68b0*/  LDC.64 R26, c[0x0][0x640] ;  /* 0x00019000ff1a7b82 */ /* 0x000e220000000a00 */
[----:B------:R-:W-:Y:S01]  /*68c0*/  SHF.R.U32.HI R0, RZ, R0, R9 ;  /* 0x00000000ff007219 */ /* 0x000fe20000011609 */
[----:B------:R-:W-:Y:S01]  /*68d0*/  ULDC UR4, c[0x0][0x150] ;  /* 0x0000540000047ab9 */ /* 0x000fe20000000800 */
[----:B------:R-:W-:Y:S02]  /*68e0*/  IADD3 R3, P0, RZ, -R19, RZ ;  /* 0x80000013ff037210 */ /* 0x000fe40007f1e0ff */
[----:B---3--:R-:W-:-:S03]  /*68f0*/  I2FP.F32.U32 R7, R12 ;  /* 0x0000000c00077245 */ /* 0x008fc60000201000 */
[----:B------:R-:W1:Y:S01]  /*6900*/  LDC R6, c[0x0][0x618] ;  /* 0x00018600ff067b82 */ /* 0x000e620000000800 */
[----:B------:R-:W-:Y:S02]  /*6910*/  IMAD.X R5, RZ, RZ, ~R0, P0 ;  /* 0x000000ffff057224 */ /* 0x000fe400000e0e00 */
[----:B------:R-:W-:Y:S01]  /*6920*/  FMUL R7, R7, UR4 ;  /* 0x0000000407077c20 */ /* 0x000fe20008400000 */
[----:B------:R-:W-:Y:S01]  /*6930*/  ULDC UR4, c[0x0][0x154] ;  /* 0x0000550000047ab9 */ /* 0x000fe20000000800 */
[-C--:B------:R-:W-:Y:S02]  /*6940*/  IMAD R0, R5, R14.reuse, RZ ;  /* 0x0000000e05007224 */ /* 0x080fe400078e02ff */
[C---:B------:R-:W-:Y:S01]  /*6950*/  IMAD.WIDE.U32 R4, R3.reuse, R14, R16 ;  /* 0x0000000e03047225 */ /* 0x040fe200078e0010 */
[----:B------:R-:W2:Y:S01]  /*6960*/  LDC R11, c[0x0][0x608] ;  /* 0x00018200ff0b7b82 */ /* 0x000ea20000000800 */
[----:B------:R-:W3:Y:S02]  /*6970*/  F2I.U32.TRUNC.NTZ R7, R7 ;  /* 0x0000000700077305 */ /* 0x000ee4000020f000 */
[----:B------:R-:W-:-:S04]  /*6980*/  IMAD R3, R3, R15, R0 ;  /* 0x0000000f03037224 */ /* 0x000fc800078e0200 */
[----:B------:R-:W-:Y:S01]  /*6990*/  IMAD.IADD R3, R5, 0x1, R3 ;  /* 0x0000000105037824 */ /* 0x000fe200078e0203 */
[----:B------:R-:W4:Y:S01]  /*69a0*/  LDC R8, c[0x0][0x658] ;  /* 0x00019600ff087b82 */ /* 0x000f220000000800 */
[----:B------:R-:W-:Y:S02]  /*69b0*/  I2FP.F32.U32 R5, R18 ;  /* 0x0000001200057245 */ /* 0x000fe40000201000 */
[----:B0-----:R-:W-:-:S04]  /*69c0*/  ISETP.NE.U32.AND P0, PT, R26, RZ, PT ;  /* 0x000000ff1a00720c */ /* 0x001fc80003f05070 */
[----:B------:R-:W-:Y:S01]  /*69d0*/  ISETP.NE.AND.EX P0, PT, R27, RZ, PT, P0 ;  /* 0x000000ff1b00720c */ /* 0x000fe20003f05300 */
[----:B------:R-:W0:Y:S01]  /*69e0*/  LDC R9, c[0x0][0x144] ;  /* 0x00005100ff097b82 */ /* 0x000e220000000800 */
[-C--:B-1----:R-:W-:Y:S01]  /*69f0*/  SHF.R.U32.HI R0, RZ, R6.reuse, R3 ;  /* 0x00000006ff007219 */ /* 0x082fe20000011603 */
[----:B---3--:R-:W-:Y:S01]  /*6a00*/  IMAD.MOV R7, RZ, RZ, -R7 ;  /* 0x000000ffff077224 */ /* 0x008fe200078e0a07 */
[----:B------:R-:W-:Y:S01]  /*6a10*/  SHF.R.U64 R13, R4, R6, R3 ;  /* 0x00000006040d7219 */ /* 0x000fe20000001203 */
[----:B------:R-:W-:-:S04]  /*6a20*/  FMUL R6, R5, UR4 ;  /* 0x0000000405067c20 */ /* 0x000fc80008400000 */
[----:B------:R-:W1:Y:S01]  /*6a30*/  LDC R21, c[0x0][0x148] ;  /* 0x00005200ff157b82 */ /* 0x000e620000000800 */
[-CC-:B--2---:R-:W-:Y:S02]  /*6a40*/  SHF.R.U64 R10, R13, R11.reuse, R0.reuse ;  /* 0x0000000b0d0a7219 */ /* 0x184fe40000001200 */
[----:B------:R-:W-:Y:S02]  /*6a50*/  SHF.R.U32.HI R3, RZ, R11, R0 ;  /* 0x0000000bff037219 */ /* 0x000fe40000011600 */
[----:B------:R2:W3:Y:S03]  /*6a60*/  F2I.U32.TRUNC.NTZ R0, R6 ;  /* 0x0000000600007305 */ /* 0x0004e6000020f000 */
[----:B------:R-:W1:Y:S01]  /*6a70*/  LDC R14, c[0x0][0x648] ;  /* 0x00019200ff0e7b82 */ /* 0x000e620000000800 */
[-CC-:B----4-:R-:W-:Y:S02]  /*6a80*/  SHF.R.U64 R15, R10, R8.reuse, R3.reuse ;  /* 0x000000080a0f7219 */ /* 0x190fe40000001203 */
[----:B------:R-:W-:-:S03]  /*6a90*/  SHF.R.U32.HI R5, RZ, R8, R3 ;  /* 0x00000008ff057219 */ /* 0x000fc60000011603 */
[----:B------:R-:W-:Y:S02]  /*6aa0*/  IMAD.MOV.U32 R4, RZ, RZ, R15 ;  /* 0x000000ffff047224 */ /* 0x000fe400078e000f */
[----:B------:R-:W4:Y:S01]  /*6ab0*/  LDC R20, c[0x0][0x638] ;  /* 0x00018e00ff147b82 */ /* 0x000f220000000800 */
[----:B0-----:R-:W-:-:S07]  /*6ac0*/  IMAD R25, R9, R7, R12 ;  /* 0x0000000709197224 */ /* 0x001fce00078e020c */
[----:B------:R-:W0:Y:S08]  /*6ad0*/  LDC R24, c[0x0][0x610] ;  /* 0x00018400ff187b82 */ /* 0x000e300000000800 */
[----:B------:R-:W0:Y:S01]  /*6ae0*/  LDC R28, c[0x0][0x600] ;  /* 0x00018000ff1c7b82 */ /* 0x000e220000000800 */
[----:B--23--:R-:W-:Y:S05]  /*6af0*/  @!P0 BRA `(.L_x_165) ;  /* 0x0000000000288947 */ /* 0x00cfea0003800000 */
        /* <DEDUP_REMOVED lines=10> */
.L_x_165:
[----:B------:R-:W-:Y:S02]  /*6ba0*/  ISETP.NE.AND P0, PT, R2, 0x1, PT ;  /* 0x000000010200780c */ /* 0x000fe40003f05270 */
[----:B-1----:R-:W-:Y:S01]  /*6bb0*/  SHF.R.U64 R3, R4, R14, R5 ;  /* 0x0000000e04037219 */ /* 0x002fe20000001205 */
[----:B------:R-:W-:Y:S01]  /*6bc0*/  IMAD.MOV R5, RZ, RZ, -R0 ;  /* 0x000000ffff057224 */ /* 0x000fe200078e0a00 */
[----:B------:R-:W-:-:S03]  /*6bd0*/  LOP3.LUT R0, R10, R101, RZ, 0xc0, !PT ;  /* 0x000000650a007212 */ /* 0x000fc600078ec0ff */
[----:B------:R-:W-:Y:S02]  /*6be0*/  IMAD.MOV R4, RZ, RZ, -R3 ;  /* 0x000000ffff047224 */ /* 0x000fe400078e0a03 */
[----:B------:R-:W-:Y:S01]  /*6bf0*/  IMAD R22, R97, R3, R0 ;  /* 0x0000000361167224 */ /* 0x000fe200078e0200 */
[----:B------:R-:W-:Y:S01]  /*6c00*/  LOP3.LUT R3, R13, R100, RZ, 0xc0, !PT ;  /* 0x000000640d037212 */ /* 0x000fe200078ec0ff */
[----:B----4-:R-:W-:Y:S02]  /*6c10*/  IMAD R0, R4, R20, R15 ;  /* 0x0000001404007224 */ /* 0x010fe400078e020f */
[----:B------:R-:W-:Y:S02]  /*6c20*/  @P0 IMAD R25, R21, R5, R18 ;  /* 0x0000000515190224 */ /* 0x000fe400078e0212 */
[----:B0-----:R-:W-:Y:S02]  /*6c30*/  IMAD R3, R0, R28, R3 ;  /* 0x0000001c00037224 */ /* 0x001fe400078e0203 */
[----:B------:R-:W-:-:S02]  /*6c40*/  IMAD R22, R22, R24, R25 ;  /* 0x0000001816167224 */ /* 0x000fc400078e0219 */
[----:B------:R-:W-:-:S03]  /*6c50*/  IMAD.MOV.U32 R4, RZ, RZ, 0x1 ;  /* 0x00000001ff047424 */ /* 0x000fc600078e00ff */
[----:B------:R-:W-:Y:S02]  /*6c60*/  SEL R18, R3, R22, !P0 ;  /* 0x0000001603127207 */ /* 0x000fe40004000000 */
[----:B------:R-:W-:Y:S02]  /*6c70*/  PRMT R0, R4, 0x7610, R0 ;  /* 0x0000761004007816 */ /* 0x000fe40000000000 */
[----:B------:R-:W-:-:S07]  /*6c80*/  SEL R22, R22, R3, !P0 ;  /* 0x0000000316167207 */ /* 0x000fce0004000000 */
.L_x_163:
[----:B------:R-:W-:Y:S01]  /*6c90*/  LOP3.LUT P0, RZ, R0, 0xff, RZ, 0xc0, !PT ;  /* 0x000000ff00ff7812 */ /* 0x000fe2000780c0ff */
[----:B------:R-:W-:Y:S01]  /*6ca0*/  UIMAD.WIDE.U32 UR4, UR38, -0x33333333, URZ ;  /* 0xcccccccd260478a5 */ /* 0x000fe2000f8e003f */
[----:B------:R-:W-:-:S03]  /*6cb0*/  LOP3.LUT R105, R105, 0x1, RZ, 0x3c, !PT ;  /* 0x0000000169697812 */ /* 0x000fc600078e3cff */
[----:B------:R-:W-:-:S04]  /*6cc0*/  USHF.R.U32.HI UR4, URZ, 0x2, UR5 ;  /* 0x000000023f047899 */ /* 0x000fc80008011605 */
[----:B------:R-:W-:-:S04]  /*6cd0*/  UIMAD UR38, UR4, -0x5, UR38 ;  /* 0xfffffffb042678a4 */ /* 0x000fc8000f8e0226 */
[----:B------:R-:W-:Y:S08]  /*6ce0*/  @P0 BRA `(.L_x_166) ;  /* 0xffffffa800900947 */ /* 0x000ff0000383ffff */
[----:B------:R-:W-:Y:S05]  /*6cf0*/  EXIT ;  /* 0x000000000000794d */ /* 0x000fea0003800000 */
.L_x_17:
[----:B------:R-:W-:-:S08]  /*6d00*/  ISETP.NE.AND P0, PT, R14, RZ, PT ;  /* 0x000000ff0e00720c */ /* 0x000fd00003f05270 */
[----:B0-----:R-:W0:-:S00]  /*6d10*/  USETMAXREG.DEALLOC.CTAPOOL 0x28 ;  /* 0x00000028000079c8 */ /* 0x001e0000080e0500 */
[----:B------:R-:W-:Y:S05]  /*6d20*/  @P0 EXIT ;  /* 0x000000000000094d */ /* 0x000fea0003800000 */
[----:B0-----:R-:W-:Y:S01]  /*6d30*/  LOP3.LUT P0, RZ, R3, 0xff, RZ, 0xc0, !PT ;  /* 0x000000ff03ff7812 */ /* 0x001fe2000780c0ff */
[----:B------:R-:W-:Y:S02]  /*6d40*/  IMAD.MOV.U32 R3, RZ, RZ, 0x1 ;  /* 0x00000001ff037424 */ /* 0x000fe400078e00ff */
[----:B------:R-:W-:-:S10]  /*6d50*/  IMAD.MOV.U32 R8, RZ, RZ, RZ ;  /* 0x000000ffff087224 */ /* 0x000fd400078e00ff */
[----:B------:R-:W-:Y:S05]  /*6d60*/  @!P0 BRA `(.L_x_167) ;  /* 0x0000000c00588947 */ /* 0x000fea0003800000 */
[----:B------:R-:W0:Y:S01]  /*6d70*/  S2UR UR8, SR_CgaCtaId ;  /* 0x00000000000879c3 */ /* 0x000e220000008800 */
[----:B------:R-:W-:Y:S01]  /*6d80*/  LOP3.LUT P0, RZ, R4, 0x1f, RZ, 0xc0, !PT ;  /* 0x0000001f04ff7812 */ /* 0x000fe2000780c0ff */
[----:B------:R-:W-:Y:S01]  /*6d90*/  ULDC UR5, c[0x0][0x658] ;  /* 0x0001960000057ab9 */ /* 0x000fe20000000800 */
[----:B------:R-:W-:Y:S01]  /*6da0*/  UMOV UR6, 0xffffffff ;  /* 0xffffffff00067882 */ /* 0x000fe20000000000 */
[----:B------:R-:W-:Y:S01]  /*6db0*/  BSSY B0, `(.L_x_167) ;  /* 0x00000d1000007945 */ /* 0x000fe20003800000 */
[----:B------:R-:W-:Y:S01]  /*6dc0*/  USHF.L.U32 UR6, UR6, UR5, URZ ;  /* 0x0000000506067299 */ /* 0x000fe2000800063f */
[C---:B------:R-:W-:Y:S01]  /*6dd0*/  ISETP.NE.AND P2, PT, R5.reuse, RZ, PT ;  /* 0x000000ff0500720c */ /* 0x040fe20003f45270 */
[----:B------:R-:W-:Y:S01]  /*6de0*/  IMAD.MOV.U32 R10, RZ, RZ, 0x1 ;  /* 0x00000001ff0a7424 */ /* 0x000fe200078e00ff */
[----:B------:R-:W-:Y:S01]  /*6df0*/  ISETP.NE.OR P0, PT, R5, RZ, !P0 ;  /* 0x000000ff0500720c */ /* 0x000fe20004705670 */
[----:B------:R-:W-:Y:S01]  /*6e00*/  IMAD.MOV.U32 R3, RZ, RZ, 0x1 ;  /* 0x00000001ff037424 */ /* 0x000fe200078e00ff */
[----:B------:R-:W-:Y:S01]  /*6e10*/  LOP3.LUT R9, R23, 0x2, RZ, 0xfc, !PT ;  /* 0x0000000217097812 */ /* 0x000fe200078efcff */
[----:B------:R-:W-:Y:S01]  /*6e20*/  IMAD.MOV.U32 R8, RZ, RZ, RZ ;  /* 0x000000ffff087224 */ /* 0x000fe200078e00ff */
[----:B------:R-:W-:Y:S01]  /*6e30*/  ULDC UR4, c[0x0][0x600] ;  /* 0x0001800000047ab9 */ /* 0x000fe20000000800 */
[----:B------:R-:W-:Y:S01]  /*6e40*/  UMOV UR7, 0x1 ;  /* 0x0000000100077882 */ /* 0x000fe20000000000 */
[----:B------:R-:W-:-:S02]  /*6e50*/  UIADD3 UR13, UR40, 0x1, URZ ;  /* 0x00000001280d7890 */ /* 0x000fc4000fffe03f */
[----:B------:R-:W-:Y:S02]  /*6e60*/  UIADD3 UR4, UR4, -0x1, URZ ;  /* 0xffffffff04047890 */ /* 0x000fe4000fffe03f */
[----:B------:R-:W-:Y:S02]  /*6e70*/  USHF.L.U32 UR5, UR7, UR5, URZ ;  /* 0x0000000507057299 */ /* 0x000fe4000800063f */
[----:B------:R-:W-:Y:S01]  /*6e80*/  ULOP3.LUT UR6, URZ, UR6, URZ, 0x33, !UPT ;  /* 0x000000063f067292 */ /* 0x000fe2000f8e333f */
[----:B------:R-:W-:Y:S01]  /*6e90*/  ULDC.64 UR30, c[0x0][0x198] ;  /* 0x00006600001e7ab9 */ /* 0x000fe20000000a00 */
[----:B0-----:R-:W-:-:S10]  /*6ea0*/  IMAD.U32 R11, RZ, RZ, UR8 ;  /* 0x00000008ff0b7e24 */ /* 0x001fd4000f8e00ff */
.L_x_179:
[----:B------:R-:W-:-:S03]  /*6eb0*/  UMOV UR7, 0xffffffff ;  /* 0xffffffff00077882 */ /* 0x000fc60000000000 */
[----:B------:R-:W-:Y:S05]  /*6ec0*/  BRA.DIV UR7, `(.L_x_168) ;  /* 0x0000001207407947 */ /* 0x000fea000b800000 */
[----:B------:R-:W-:-:S13]  /*6ed0*/  ELECT P6, URZ, PT ;  /* 0x00000000003f782f */ /* 0x000fda00038c0000 */
.L_x_193:
[----:B------:R-:W0:Y:S01]  /*6ee0*/  LDC R4, c[0x0][0x28c] ;  /* 0x0000a300ff047b82 */ /* 0x000e220000000800 */
[----:B------:R-:W-:Y:S01]  /*6ef0*/  BSSY B1, `(.L_x_169) ;  /* 0x0000048000017945 */ /* 0x000fe20003800000 */
[----:B0-----:R-:W-:-:S13]  /*6f00*/  ISETP.LT.OR P6, PT, R4, 0x1, !P6 ;  /* 0x000000010400780c */ /* 0x001fda00077c1670 */
[----:B------:R-:W-:Y:S05]  /*6f10*/  @P6 BRA `(.L_x_170) ;  /* 0x0000000400146947 */ /* 0x000fea0003800000 */
[----:B------:R-:W-:Y:S02]  /*6f20*/  IMAD R11, R22, 0x2, R11 ;  /* 0x00000002160b7824 */ /* 0x000fe400078e020b */
[----:B------:R-:W-:Y:S02]  /*6f30*/  IMAD.SHL.U32 R18, R18, 0x80, RZ ;  /* 0x0000008012127824 */ /* 0x000fe400078e00ff */
[----:B------:R-:W-:Y:S02]  /*6f40*/  IMAD.MOV.U32 R15, RZ, RZ, RZ ;  /* 0x000000ffff0f7224 */ /* 0x000fe400078e00ff */
[----:B------:R-:W-:Y:S02]  /*6f50*/  IMAD.U32 R20, RZ, RZ, UR13 ;  /* 0x0000000dff147e24 */ /* 0x000fe4000f8e00ff */
[----:B------:R-:W-:Y:S02]  /*6f60*/  IMAD.MOV.U32 R4, RZ, RZ, R3 ;  /* 0x000000ffff047224 */ /* 0x000fe400078e0003 */
[----:B------:R-:W-:-:S02]  /*6f70*/  IMAD.MOV.U32 R6, RZ, RZ, R8 ;  /* 0x000000ffff067224 */ /* 0x000fc400078e0008 */
[----:B------:R-:W-:-:S07]  /*6f80*/  IMAD.SHL.U32 R12, R11, 0x20, RZ ;  /* 0x000000200b0c7824 */ /* 0x000fce00078e00ff */
.L_x_174:
[----:B------:R-:W0:Y:S01]  /*6f90*/  S2UR UR7, SR_CgaCtaId ;  /* 0x00000000000779c3 */ /* 0x000e220000008800 */
[----:B------:R-:W-:Y:S02]  /*6fa0*/  MOV R14, 0x400 ;  /* 0x00000400000e7802 */ /* 0x000fe40000000f00 */
[----:B------:R-:W-:-:S05]  /*6fb0*/  SHF.L.U32 R5, R4, 0x1f, RZ ;  /* 0x0000001f04057819 */ /* 0x000fca00000006ff */
[----:B------:R-:W1:Y:S01]  /*6fc0*/  @!P2 LDC R7, c[0x0][0x500] ;  /* 0x00014000ff07ab82 */ /* 0x000e620000000800 */
[----:B0-----:R-:W-:-:S05]  /*6fd0*/  IMAD.U32 R11, RZ, RZ, UR7 ;  /* 0x00000007ff0b7e24 */ /* 0x001fca000f8e00ff */
[----:B------:R-:W-:-:S05]  /*6fe0*/  LEA R13, R11, R14, 0x18 ;  /* 0x0000000e0b0d7211 */ /* 0x000fca00078ec0ff */
[----:B------:R-:W-:-:S04]  /*6ff0*/  IMAD R14, R6, 0x8, R13 ;  /* 0x00000008060e7824 */ /* 0x000fc800078e020d */
[----:B------:R-:W0:Y:S02]  /*7000*/  SYNCS.PHASECHK.TRANS64.TRYWAIT P1, [R14+URZ+0x28], R5 ;  /* 0x000028050e0075a7 */ /* 0x000e24000802017f */
[----:B01----:R-:W-:Y:S05]  /*7010*/  @!P1 BRA `(.L_x_171) ;  /* 0x00000010000c9947 */ /* 0x003fea0003800000 */
.L_x_194:
[----:B0-----:R-:W-:Y:S01]  /*7020*/  PRMT R5, R9, 0x9910, RZ ;  /* 0x0000991009057816 */ /* 0x001fe200000000ff */
[----:B------:R0:W-:Y:S03]  /*7030*/  @!P2 SYNCS.ARRIVE.TRANS64 RZ, [R14+URZ], R7 ;  /* 0x000000070effa9a7 */ /* 0x0001e6000800003f */
[----:B------:R-:W-:-:S13]  /*7040*/  ISETP.NE.AND P1, PT, R5, 0x2, PT ;  /* 0x000000020500780c */ /* 0x000fda0003f25270 */
[----:B0-----:R-:W-:Y:S05]  /*7050*/  @P1 BRA `(.L_x_172) ;  /* 0x0000000000041947 */ /* 0x001fea0003800000 */
[----:B------:R-:W-:Y:S01]  /*7060*/  BPT.TRAP 0x1 ;  /* 0x000000040000795c */ /* 0x000fe20000300000 */
.L_x_172:
[----:B------:R-:W-:Y:S05]  /*7070*/  @P0 BRA `(.L_x_173) ;  /* 0x0000000000040947 */ /* 0x000fea0003800000 */
[----:B------:R-:W-:Y:S01]  /*7080*/  BPT.TRAP 0x1 ;  /* 0x000000040000795c */ /* 0x000fe20000300000 */
.L_x_173:
[----:B------:R-:W-:Y:S01]  /*7090*/  IMAD R5, R6, 0x4, R11 ;  /* 0x0000000406057824 */ /* 0x000fe200078e020b */
[----:B------:R-:W-:Y:S01]  /*70a0*/  R2UR UR34, R15 ;  /* 0x000000000f2272ca */ /* 0x000fe200000e0000 */
[----:B------:R-:W-:Y:S01]  /*70b0*/  VIADD R20, R20, 0xffffffff ;  /* 0xffffffff14147836 */ /* 0x000fe20000000000 */
[----:B------:R-:W-:Y:S01]  /*70c0*/  R2UR UR33, R14 ;  /* 0x000000000e2172ca */ /* 0x000fe200000e0000 */
[----:B------:R-:W-:Y:S01]  /*70d0*/  IMAD.SHL.U32 R5, R5, 0x400, RZ ;  /* 0x0000040005057824 */ /* 0x000fe200078e00ff */
[----:B------:R-:W-:Y:S01]  /*70e0*/  R2UR UR36, R19 ;  /* 0x00000000132472ca */ /* 0x000fe200000e0000 */
[----:B------:R-:W-:Y:S01]  /*70f0*/  UIADD3 UR14, UP0, UR30, 0xf0, URZ ;  /* 0x000000f01e0e7890 */ /* 0x000fe2000ff1e03f */
[----:B------:R-:W-:Y:S01]  /*7100*/  R2UR UR35, R12 ;  /* 0x000000000c2372ca */ /* 0x000fe200000e0000 */
[--C-:B------:R-:W-:Y:S01]  /*7110*/  IMAD R5, R5, 0x4, R13.reuse ;  /* 0x0000000405057824 */ /* 0x100fe200078e020d */
[----:B------:R-:W-:Y:S01]  /*7120*/  R2UR UR19, R18 ;  /* 0x00000000121372ca */ /* 0x000fe200000e0000 */
[----:B------:R-:W-:Y:S01]  /*7130*/  IMAD R13, R6, 0x8000, R13 ;  /* 0x00008000060d7824 */ /* 0x000fe200078e020d */
[----:B------:R-:W-:Y:S01]  /*7140*/  UIADD3 UR38, UP1, UR30, 0x1f0, URZ ;  /* 0x000001f01e267890 */ /* 0x000fe2000ff3e03f */
[----:B------:R-:W-:Y:S01]  /*7150*/  ISETP.GT.AND P3, PT, R20, 0x1, PT ;  /* 0x000000011400780c */ /* 0x000fe20003f64270 */
[----:B------:R-:W-:Y:S01]  /*7160*/  UIADD3.X UR15, URZ, UR31, URZ, UP0, !UPT ;  /* 0x0000001f3f0f7290 */ /* 0x000fe200087fe43f */
[----:B------:R-:W-:Y:S01]  /*7170*/  R2UR UR24, R5 ;  /* 0x00000000051872ca */ /* 0x000fe200000e0000 */
[----:B------:R-:W-:Y:S01]  /*7180*/  UIADD3 UR26, UR34, 0x20, URZ ;  /* 0x00000020221a7890 */ /* 0x000fe2000fffe03f */
[----:B------:R-:W-:Y:S01]  /*7190*/  R2UR UR8, R13 ;  /* 0x000000000d0872ca */ /* 0x000fe200000e0000 */
[----:B------:R-:W-:Y:S01]  /*71a0*/  UIADD3.X UR39, URZ, UR31, URZ, UP1, !UPT ;  /* 0x0000001f3f277290 */ /* 0x000fe20008ffe43f */
[----:B------:R-:W-:Y:S01]  /*71b0*/  VIADD R6, R6, 0x1 ;  /* 0x0000000106067836 */ /* 0x000fe20000000000 */
[----:B------:R-:W-:Y:S01]  /*71c0*/  UMOV UR7, 0x30000 ;  /* 0x0003000000077882 */ /* 0x000fe20000000000 */
[----:B------:R-:W-:Y:S01]  /*71d0*/  UMOV UR22, 0x0 ;  /* 0x0000000000167882 */ /* 0x000fe20000000000 */
[----:B------:R-:W-:Y:S01]  /*71e0*/  UMOV UR23, 0x10000000 ;  /* 0x1000000000177882 */ /* 0x000fe20000000000 */
[----:B------:R-:W-:Y:S01]  /*71f0*/  UMOV UR25, UR33 ;  /* 0x0000002100197c82 */ /* 0x000fe20008000000 */
[----:B------:R-:W-:Y:S01]  /*7200*/  ISETP.NE.AND P1, PT, R6, 0x5, PT ;  /* 0x000000050600780c */ /* 0x000fe20003f25270 */
[----:B------:R-:W-:Y:S01]  /*7210*/  UMOV UR28, UR36 ;  /* 0x00000024001c7c82 */ /* 0x000fe20008000000 */
[----:B------:R-:W-:Y:S01]  /*7220*/  UMOV UR27, UR35 ;  /* 0x00000023001b7c82 */ /* 0x000fe20008000000 */
[----:B------:R-:W-:Y:S01]  /*7230*/  UMOV UR17, UR33 ;  /* 0x0000002100117c82 */ /* 0x000fe20008000000 */
[----:B------:R-:W-:Y:S01]  /*7240*/  UIADD3 UR32, UR24, 0x180, URZ ;  /* 0x0000018018207890 */ /* 0x000fe2000fffe03f */
[----:B------:R-:W-:Y:S01]  /*7250*/  SEL R5, RZ, 0x1, P1 ;  /* 0x00000001ff057807 */ /* 0x000fe20000800000 */
[----:B------:R-:W-:Y:S01]  /*7260*/  UIADD3 UR24, UR24, 0x2180, URZ ;  /* 0x0000218018187890 */ /* 0x000fe2000fffe03f */
[----:B------:R-:W-:Y:S01]  /*7270*/  VIADD R15, R15, 0x40 ;  /* 0x000000400f0f7836 */ /* 0x000fe20000000000 */
[----:B------:R-:W-:Y:S01]  /*7280*/  UIADD3 UR16, UR8, 0x14180, URZ ;  /* 0x0001418008107890 */ /* 0x000fe2000fffe03f */
[----:B------:R-:W-:Y:S01]  /*7290*/  LOP3.LUT R4, R4, R5, RZ, 0x3c, !PT ;  /* 0x0000000504047212 */ /* 0x000fe200078e3cff */
[----:B------:R-:W-:Y:S01]  /*72a0*/  UIADD3 UR8, UR8, 0x18180, URZ ;  /* 0x0001818008087890 */ /* 0x000fe2000fffe03f */
[----:B------:R-:W-:Y:S01]  /*72b0*/  SEL R6, R6, RZ, P1 ;  /* 0x000000ff06067207 */ /* 0x000fe20000800000 */
[----:B------:R-:W-:Y:S01]  /*72c0*/  UMOV UR18, UR34 ;  /* 0x0000002200127c82 */ /* 0x000fe20008000000 */
[----:B------:R-:W-:Y:S01]  /*72d0*/  UMOV UR20, UR36 ;  /* 0x0000002400147c82 */ /* 0x000fe20008000000 */
[----:B------:R0:W-:Y:S01]  /*72e0*/  UTMALDG.3D.MULTICAST [UR32], [UR14], UR7, desc[UR22] ;  /* 0x000016200e0073b4 */ /* 0x0001e20008011807 */
[----:B------:R-:W-:Y:S01]  /*72f0*/  UMOV UR9, UR33 ;  /* 0x0000002100097c82 */ /* 0x000fe20008000000 */
[----:B------:R-:W-:Y:S01]  /*7300*/  UMOV UR11, UR19 ;  /* 0x00000013000b7c82 */ /* 0x000fe20008000000 */
[----:B------:R-:W-:Y:S01]  /*7310*/  UMOV UR12, UR36 ;  /* 0x00000024000c7c82 */ /* 0x000fe20008000000 */
[----:B------:R-:W-:Y:S01]  /*7320*/  UMOV UR10, UR26 ;  /* 0x0000001a000a7c82 */ /* 0x000fe20008000000 */
[----:B------:R0:W-:Y:S01]  /*7330*/  UTMALDG.3D.MULTICAST [UR24], [UR14], UR7, desc[UR22] ;  /* 0x000016180e0073b4 */ /* 0x0001e20008011807 */
[----:B------:R0:W-:Y:S01]  /*7340*/  UTMALDG.3D [UR16], [UR38], desc[UR22] ;  /* 0x00001610260075b4 */ /* 0x0001e20008011000 */
[----:B------:R0:W-:Y:S02]  /*7350*/  UTMALDG.3D [UR8], [UR38], desc[UR22] ;  /* 0x00001608260075b4 */ /* 0x0001e40008011000 */
[----:B0-----:R-:W-:Y:S05]  /*7360*/  @P3 BRA `(.L_x_174) ;  /* 0xfffffffc00083947 */ /* 0x001fea000383ffff */
.L_x_170:
[----:B------:R-:W-:Y:S05]  /*7370*/  BSYNC B1 ;  /* 0x0000000000017941 */ /* 0x000fea0003800000 */
.L_x_169:
[----:B------:R-:W3:Y:S01]  /*7380*/  LDL.64 R24, [R1] ;  /* 0x0000000001187983 */ /* 0x000ee20000100a00 */
[----:B------:R-:W-:Y:S01]  /*7390*/  LOP3.LUT P4, RZ, R10, 0xff, RZ, 0xc0, !PT ;  /* 0x000000ff0aff7812 */ /* 0x000fe2000788c0ff */
[----:B------:R-:W-:Y:S01]  /*73a0*/  VIADD R7, R8, UR40 ;  /* 0x0000002808077c36 */ /* 0x000fe20008000000 */
[----:B------:R-:W-:Y:S01]  /*73b0*/  ULDC.64 UR8, c[0x0][0x650] ;  /* 0x0001940000087ab9 */ /* 0x000fe20000000a00 */
[----:B------:R-:W-:Y:S01]  /*73c0*/  IMAD.U32 R8, RZ, RZ, UR40 ;  /* 0x00000028ff087e24 */ /* 0x000fe2000f8e00ff */
[----:B------:R-:W-:Y:S01]  /*73d0*/  UISETP.GE.U32.AND UP0, UPT, UR40, 0x5, UPT ;  /* 0x000000052800788c */ /* 0x000fe2000bf06070 */
[----:B------:R-:W-:Y:S01]  /*73e0*/  BSSY B1, `(.L_x_175) ;  /* 0x000006b000017945 */ /* 0x000fe20003800000 */
[----:B------:R-:W-:Y:S01]  /*73f0*/  ISETP.GT.U32.AND P1, PT, R7, 0x4, PT ;  /* 0x000000040700780c */ /* 0x000fe20003f24070 */
[----:B------:R-:W-:Y:S01]  /*7400*/  IMAD.MOV.U32 R22, RZ, RZ, -0x1 ;  /* 0xffffffffff167424 */ /* 0x000fe200078e00ff */
[----:B------:R-:W-:Y:S01]  /*7410*/  PRMT R10, RZ, 0x7610, R10 ;  /* 0x00007610ff0a7816 */ /* 0x000fe2000000000a */
[----:B------:R-:W-:Y:S01]  /*7420*/  IMAD.MOV.U32 R18, RZ, RZ, -0x1 ;  /* 0xffffffffff127424 */ /* 0x000fe200078e00ff */
[----:B------:R-:W-:Y:S01]  /*7430*/  ISETP.LT.U32.AND P1, PT, R8, 0x5, P1 ;  /* 0x000000050800780c */ /* 0x000fe20000f21070 */
[----:B------:R-:W-:Y:S01]  /*7440*/  IMAD.MOV.U32 R19, RZ, RZ, -0x1 ;  /* 0xffffffffff137424 */ /* 0x000fe200078e00ff */
[----:B------:R-:W-:Y:S01]  /*7450*/  PLOP3.LUT P3, PT, PT, PT, UP0, 0x80, 0x0 ;  /* 0x000000000000781c */ /* 0x000fe20003f6f008 */
[----:B------:R-:W0:Y:S01]  /*7460*/  @P4 S2R R11, SR_CgaCtaId ;  /* 0x00000000000b4919 */ /* 0x000e220000008800 */
[----:B------:R-:W-:-:S04]  /*7470*/  @P4 MOV R4, 0x400 ;  /* 0x0000040000044802 */ /* 0x000fc80000000f00 */
[----:B0-----:R-:W-:Y:S01]  /*7480*/  @P4 LEA R6, R11, R4, 0x18 ;  /* 0x000000040b064211 */ /* 0x001fe200078ec0ff */
[----:B------:R-:W-:Y:S01]  /*7490*/  IMAD.WIDE.U32 R4, R7, -0x33333333, RZ ;  /* 0xcccccccd07047825 */ /* 0x000fe200078e00ff */
[----:B------:R-:W-:Y:S02]  /*74a0*/  SEL R4, RZ, 0x1, !P1 ;  /* 0x00000001ff047807 */ /* 0x000fe40004800000 */
[----:B------:R0:W-:Y:S02]  /*74b0*/  @P4 SYNCS.ARRIVE.TRANS64.A1T0 RZ, [R6+URZ+0x88], RZ ;  /* 0x000088ff06ff49a7 */ /* 0x0001e4000810003f */
[----:B------:R-:W-:Y:S02]  /*74c0*/  LOP3.LUT R3, R3, R4, RZ, 0x3c, !PT ;  /* 0x0000000403037212 */ /* 0x000fe400078e3cff */
[----:B------:R-:W-:Y:S02]  /*74d0*/  PRMT R4, RZ, 0x7610, R4 ;  /* 0x00007610ff047816 */ /* 0x000fe40000000004 */
[----:B0-----:R-:W-:-:S04]  /*74e0*/  SHF.R.U32.HI R6, RZ, 0x2, R5 ;  /* 0x00000002ff067819 */ /* 0x001fc80000011605 */
[----:B------:R-:W-:Y:S01]  /*74f0*/  @P3 LOP3.LUT R3, R3, 0x1, R6, 0x78, !PT ;  /* 0x0000000103033812 */ /* 0x000fe200078e7806 */
[----:B------:R-:W-:Y:S01]  /*7500*/  IMAD R8, R6, -0x5, R7 ;  /* 0xfffffffb06087824 */ /* 0x000fe200078e0207 */
[----:B---3--:R-:W-:-:S04]  /*7510*/  IADD3 R16, P4, R16, R24, RZ ;  /* 0x0000001810107210 */ /* 0x008fc80007f9e0ff */
[----:B------:R-:W-:Y:S01]  /*7520*/  ISETP.GE.U32.AND P1, PT, R16, UR8, PT ;  /* 0x0000000810007c0c */ /* 0x000fe2000bf26070 */
[----:B------:R-:W-:-:S05]  /*7530*/  IMAD.X R17, R17, 0x1, R0, P4 ;  /* 0x0000000111117824 */ /* 0x000fca00020e0600 */
[----:B------:R-:W-:-:S13]  /*7540*/  ISETP.GE.U32.AND.EX P1, PT, R17, UR9, PT, P1 ;  /* 0x0000000911007c0c */ /* 0x000fda000bf26110 */
[----:B------:R-:W-:Y:S05]  /*7550*/  @P1 BRA `(.L_x_176) ;  /* 0x00000004004c1947 */ /* 0x000fea0003800000 */
[----:B------:R-:W0:Y:S01]  /*7560*/  S2R R13, SR_CTAID.X ;  /* 0x00000000000d7919 */ /* 0x000e220000002500 */
[----:B------:R-:W-:Y:S01]  /*7570*/  ULDC.64 UR8, c[0x0][0x628] ;  /* 0x00018a0000087ab9 */ /* 0x000fe20000000a00 */
[----:B------:R-:W1:Y:S01]  /*7580*/  LDC R14, c[0x0][0x144] ;  /* 0x00005100ff0e7b82 */ /* 0x000e620000000800 */
[----:B------:R-:W-:Y:S01]  /*7590*/  ISETP.NE.U32.AND P1, PT, RZ, UR8, PT ;  /* 0x00000008ff007c0c */ /* 0x000fe2000bf25070 */
[----:B------:R-:W3:Y:S01]  /*75a0*/  S2R R12, SR_CTAID.Y ;  /* 0x00000000000c7919 */ /* 0x000ee20000002600 */
[----:B------:R-:W-:Y:S01]  /*75b0*/  ULDC UR10, c[0x0][0x630] ;  /* 0x00018c00000a7ab9 */ /* 0x000fe20000000800 */
[----:B------:R-:W-:Y:S01]  /*75c0*/  ULDC UR11, c[0x0][0x150] ;  /* 0x00005400000b7ab9 */ /* 0x000fe20000000800 */
[----:B------:R-:W-:Y:S01]  /*75d0*/  ISETP.NE.AND.EX P1, PT, RZ, UR9, PT, P1 ;  /* 0x00000009ff007c0c */ /* 0x000fe2000bf25310 */
[----:B------:R-:W-:Y:S02]  /*75e0*/  IMAD.MOV.U32 R4, RZ, RZ, R16 ;  /* 0x000000ffff047224 */ /* 0x000fe400078e0010 */
[----:B------:R-:W-:Y:S01]  /*75f0*/  IMAD.MOV.U32 R5, RZ, RZ, R17 ;  /* 0x000000ffff057224 */ /* 0x000fe200078e0011 */
[----:B0-----:R-:W-:-:S09]  /*7600*/  I2FP.F32.U32 R18, R13 ;  /* 0x0000000d00127245 */ /* 0x001fd20000201000 */
[----:B------:R-:W-:Y:S05]  /*7610*/  @!P1 BRA `(.L_x_177) ;  /* 0x0000000000289947 */ /* 0x000fea0003800000 */
[----:B------:R-:W-:Y:S02]  /*7620*/  ULDC UR7, c[0x0][0x634] ;  /* 0x00018d0000077ab9 */ /* 0x000fe40000000800 */
[----:B------:R-:W-:-:S05]  /*7630*/  IADD3 R5, P1, R16, UR7, RZ ;  /* 0x0000000710057c10 */ /* 0x000fca000ff3e0ff */
[----:B------:R-:W-:-:S04]  /*7640*/  IMAD.X R15, RZ, RZ, R17, P1 ;  /* 0x000000ffff0f7224 */ /* 0x000fc800008e0611 */
[----:B------:R-:W-:-:S04]  /*7650*/  IMAD.WIDE.U32 R6, R15, UR8, RZ ;  /* 0x000000080f067c25 */ /* 0x000fc8000f8e00ff */
[----:B------:R-:W-:-:S04]  /*7660*/  IMAD.WIDE.U32 R6, P1, R5, UR9, R6 ;  /* 0x0000000905067c25 */ /* 0x000fc8000f820006 */
[----:B------:R-:W-:-:S04]  /*7670*/  IMAD.WIDE.U32 R4, R5, UR8, RZ ;  /* 0x0000000805047c25 */ /* 0x000fc8000f8e00ff */
[----:B------:R-:W-:Y:S01]  /*7680*/  IMAD.MOV.U32 R4, RZ, RZ, R7 ;  /* 0x000000ffff047224 */ /* 0x000fe200078e0007 */
[----:B------:R-:W-:Y:S01]  /*7690*/  IADD3 RZ, P3, R5, R6, RZ ;  /* 0x0000000605ff7210 */ /* 0x000fe20007f7e0ff */
[----:B------:R-:W-:-:S04]  /*76a0*/  IMAD.X R5, RZ, RZ, RZ, P1 ;  /* 0x000000ffff057224 */ /* 0x000fc800008e06ff */
[----:B------:R-:W-:-:S08]  /*76b0*/  IMAD.WIDE.U32.X R4, R15, UR9, R4, P3 ;  /* 0x000000090f047c25 */ /* 0x000fd000098e0404 */
.L_x_177:
[----:B------:R-:W-:Y:S01]  /*76c0*/  FMUL R18, R18, UR11 ;  /* 0x0000000b12127c20 */ /* 0x000fe20008400000 */
[--C-:B------:R-:W-:Y:S01]  /*76d0*/  SHF.R.U64 R19, R4, UR10, R5.reuse ;  /* 0x0000000a04137c19 */ /* 0x100fe20008001205 */
[----:B------:R-:W-:Y:S01]  /*76e0*/  ULDC.64 UR8, c[0x0][0x620] ;  /* 0x0001880000087ab9 */ /* 0x000fe20000000a00 */
[----:B------:R-:W-:Y:S01]  /*76f0*/  SHF.R.U32.HI R4, RZ, UR10, R5 ;  /* 0x0000000aff047c19 */ /* 0x000fe20008011605 */
[----:B------:R-:W-:Y:S01]  /*7700*/  ULDC.64 UR10, c[0x0][0x640] ;  /* 0x00019000000a7ab9 */ /* 0x000fe20000000a00 */
[----:B------:R-:W-:Y:S01]  /*7710*/  IADD3 R5, P1, RZ, -R19, RZ ;  /* 0x80000013ff057210 */ /* 0x000fe20007f3e0ff */
[----:B------:R-:W0:Y:S01]  /*7720*/  F2I.U32.TRUNC.NTZ R18, R18 ;  /* 0x0000001200127305 */ /* 0x000e22000020f000 */
[----:B------:R-:W4:Y:S01]  /*7730*/  LDC R15, c[0x0][0x148] ;  /* 0x00005200ff0f7b82 */ /* 0x000f220000000800 */
[----:B------:R-:W-:Y:S02]  /*7740*/  ULDC UR7, c[0x0][0x618] ;  /* 0x0001860000077ab9 */ /* 0x000fe40000000800 */
[----:B------:R-:W-:Y:S01]  /*7750*/  IMAD.X R4, RZ, RZ, ~R4, P1 ;  /* 0x000000ffff047224 */ /* 0x000fe200008e0e04 */
[----:B------:R-:W-:-:S03]  /*7760*/  ISETP.NE.U32.AND P1, PT, RZ, UR10, PT ;  /* 0x0000000aff007c0c */ /* 0x000fc6000bf25070 */
[----:B------:R-:W-:Y:S01]  /*7770*/  IMAD R4, R4, UR8, RZ ;  /* 0x0000000804047c24 */ /* 0x000fe2000f8e02ff */
[----:B------:R-:W-:-:S03]  /*7780*/  ISETP.NE.AND.EX P1, PT, RZ, UR11, PT, P1 ;  /* 0x0000000bff007c0c */ /* 0x000fc6000bf25310 */
[C---:B------:R-:W-:Y:S02]  /*7790*/  IMAD R7, R5.reuse, UR9, R4 ;  /* 0x0000000905077c24 */ /* 0x040fe4000f8e0204 */
[----:B------:R-:W-:Y:S01]  /*77a0*/  IMAD.WIDE.U32 R4, R5, UR8, R16 ;  /* 0x0000000805047c25 */ /* 0x000fe2000f8e0010 */
[----:B------:R-:W-:-:S03]  /*77b0*/  ULDC UR8, c[0x0][0x154] ;  /* 0x0000550000087ab9 */ /* 0x000fc60000000800 */
[----:B0-----:R-:W-:Y:S02]  /*77c0*/  IMAD.MOV R6, RZ, RZ, -R18 ;  /* 0x000000ffff067224 */ /* 0x001fe400078e0a12 */
[----:B------:R-:W-:Y:S02]  /*77d0*/  IMAD.IADD R5, R5, 0x1, R7 ;  /* 0x0000000105057824 */ /* 0x000fe400078e0207 */
[----:B-1----:R-:W-:Y:S01]  /*77e0*/  IMAD R13, R14, R6, R13 ;  /* 0x000000060e0d7224 */ /* 0x002fe200078e020d */
[----:B---3--:R-:W-:Y:S02]  /*77f0*/  I2FP.F32.U32 R6, R12 ;  /* 0x0000000c00067245 */ /* 0x008fe40000201000 */
[--C-:B------:R-:W-:Y:S02]  /*7800*/  SHF.R.U64 R14, R4, UR7, R5.reuse ;  /* 0x00000007040e7c19 */ /* 0x100fe40008001205 */
[----:B------:R-:W-:Y:S01]  /*7810*/  SHF.R.U32.HI R5, RZ, UR7, R5 ;  /* 0x00000007ff057c19 */ /* 0x000fe20008011605 */
[----:B------:R-:W-:Y:S01]  /*7820*/  FMUL R6, R6, UR8 ;  /* 0x0000000806067c20 */ /* 0x000fe20008400000 */
[----:B------:R-:W-:-:S02]  /*7830*/  ULDC UR7, c[0x0][0x608] ;  /* 0x0001820000077ab9 */ /* 0x000fc40000000800 */
[--C-:B------:R-:W-:Y:S01]  /*7840*/  SHF.R.U64 R20, R14, UR7, R5.reuse ;  /* 0x000000070e147c19 */ /* 0x100fe20008001205 */
[----:B------:R0:W1:Y:S01]  /*7850*/  F2I.U32.TRUNC.NTZ R21, R6 ;  /* 0x0000000600157305 */ /* 0x000062000020f000 */
[----:B------:R-:W-:Y:S01]  /*7860*/  SHF.R.U32.HI R5, RZ, UR7, R5 ;  /* 0x00000007ff057c19 */ /* 0x000fe20008011605 */
[----:B------:R-:W-:-:S03]  /*7870*/  ULDC UR7, c[0x0][0x658] ;  /* 0x0001960000077ab9 */ /* 0x000fc60000000800 */
[--C-:B------:R-:W-:Y:S02]  /*7880*/  SHF.R.U64 R18, R20, UR7, R5.reuse ;  /* 0x0000000714127c19 */ /* 0x100fe40008001205 */
[----:B------:R-:W-:-:S03]  /*7890*/  SHF.R.U32.HI R25, RZ, UR7, R5 ;  /* 0x00000007ff197c19 */ /* 0x000fc60008011605 */
[----:B------:R-:W-:Y:S02]  /*78a0*/  IMAD.MOV.U32 R4, RZ, RZ, R18 ;  /* 0x000000ffff047224 */ /* 0x000fe400078e0012 */
[----:B------:R-:W-:Y:S01]  /*78b0*/  IMAD.MOV.U32 R5, RZ, RZ, R25 ;  /* 0x000000ffff057224 */ /* 0x000fe200078e0019 */
[----:B0-----:R-:W-:Y:S06]  /*78c0*/  @!P1 BRA `(.L_x_178) ;  /* 0x0000000000289947 */ /* 0x001fec0003800000 */
        /* <DEDUP_REMOVED lines=10> */
.L_x_178:
[----:B------:R-:W-:Y:S01]  /*7970*/  ISETP.NE.AND P1, PT, R2, 0x1, PT ;  /* 0x000000010200780c */ /* 0x000fe20003f25270 */
[----:B------:R-:W-:Y:S01]  /*7980*/  ULDC UR7, c[0x0][0x648] ;  /* 0x0001920000077ab9 */ /* 0x000fe20000000800 */
[----:B------:R-:W-:Y:S01]  /*7990*/  LOP3.LUT R20, R20, UR6, RZ, 0xc0, !PT ;  /* 0x0000000614147c12 */ /* 0x000fe2000f8ec0ff */
[----:B-1----:R-:W-:Y:S01]  /*79a0*/  IMAD.MOV R21, RZ, RZ, -R21 ;  /* 0x000000ffff157224 */ /* 0x002fe200078e0a15 */
[----:B------:R-:W-:Y:S01]  /*79b0*/  SHF.R.U64 R5, R4, UR7, R5 ;  /* 0x0000000704057c19 */ /* 0x000fe20008001205 */
[----:B------:R-:W-:Y:S01]  /*79c0*/  ULDC UR7, c[0x0][0x638] ;  /* 0x00018e0000077ab9 */ /* 0x000fe20000000800 */
[----:B------:R-:W-:Y:S01]  /*79d0*/  ULDC UR8, c[0x0][0x610] ;  /* 0x0001840000087ab9 */ /* 0x000fe20000000800 */
[----:B------:R-:W-:Y:S02]  /*79e0*/  IMAD.MOV.U32 R4, RZ, RZ, 0x1 ;  /* 0x00000001ff047424 */ /* 0x000fe400078e00ff */
[----:B------:R-:W-:Y:S02]  /*79f0*/  IMAD.MOV R7, RZ, RZ, -R5 ;  /* 0x000000ffff077224 */ /* 0x000fe400078e0a05 */
[----:B------:R-:W-:Y:S01]  /*7a00*/  IMAD R20, R5, UR5, R20 ;  /* 0x0000000505147c24 */ /* 0x000fe2000f8e0214 */
[----:B------:R-:W-:Y:S01]  /*7a10*/  LOP3.LUT R5, R14, UR4, RZ, 0xc0, !PT ;  /* 0x000000040e057c12 */ /* 0x000fe2000f8ec0ff */
[----:B----4-:R-:W-:-:S02]  /*7a20*/  @P1 IMAD R13, R15, R21, R12 ;  /* 0x000000150f0d1224 */ /* 0x010fc400078e020c */
[----:B------:R-:W-:Y:S01]  /*7a30*/  IMAD R18, R7, UR7, R18 ;  /* 0x0000000707127c24 */ /* 0x000fe2000f8e0212 */
[----:B------:R-:W-:Y:S01]  /*7a40*/  ULDC UR7, c[0x0][0x600] ;  /* 0x0001800000077ab9 */ /* 0x000fe20000000800 */
[----:B------:R-:W-:Y:S02]  /*7a50*/  IMAD R13, R20, UR8, R13 ;  /* 0x00000008140d7c24 */ /* 0x000fe4000f8e020d */
[----:B------:R-:W-:-:S05]  /*7a60*/  IMAD R22, R18, UR7, R5 ;  /* 0x0000000712167c24 */ /* 0x000fca000f8e0205 */
[----:B------:R-:W-:Y:S02]  /*7a70*/  SEL R18, R22, R13, !P1 ;  /* 0x0000000d16127207 */ /* 0x000fe40004800000 */
[----:B------:R-:W-:-:S07]  /*7a80*/  SEL R22, R13, R22, !P1 ;  /* 0x000000160d167207 */ /* 0x000fce0004800000 */
.L_x_176:
[----:B------:R-:W-:Y:S05]  /*7a90*/  BSYNC B1 ;  /* 0x0000000000017941 */ /* 0x000fea0003800000 */
.L_x_175:
[----:B------:R-:W-:-:S13]  /*7aa0*/  LOP3.LUT P1, RZ, R4, 0xff, RZ, 0xc0, !PT ;  /* 0x000000ff04ff7812 */ /* 0x000fda000782c0ff */
[----:B------:R-:W-:Y:S05]  /*7ab0*/  @P1 BRA `(.L_x_179) ;  /* 0xfffffff000fc1947 */ /* 0x000fea000383ffff */
[----:B------:R-:W-:Y:S05]  /*7ac0*/  BSYNC B0 ;  /* 0x0000000000007941 */ /* 0x000fea0003800000 */
.L_x_167:
[----:B------:R-:W-:-:S03]  /*7ad0*/  UMOV UR7, 0xffffffff ;  /* 0xffffffff00077882 */ /* 0x000fc60000000000 */
[----:B------:R-:W-:Y:S05]  /*7ae0*/  BRA.DIV UR7, `(.L_x_180) ;  /* 0x00000006076c7947 */ /* 0x000fea000b800000 */
[----:B------:R-:W-:-:S13]  /*7af0*/  ELECT P6, URZ, PT ;  /* 0x00000000003f782f */ /* 0x000fda00038c0000 */
.L_x_197:
[----:B------:R-:W-:Y:S04]  /*7b00*/  BSSY B0, `(.L_x_181) ;  /* 0x0000034000007945 */ /* 0x000fe80003800000 */
[----:B------:R-:W-:Y:S05]  /*7b10*/  @!P6 BRA `(.L_x_182) ;  /* 0x0000000000c8e947 */ /* 0x000fea0003800000 */
[----:B------:R-:W-:-:S04]  /*7b20*/  LOP3.LUT R23, R23, 0x2, RZ, 0xfc, !PT ;  /* 0x0000000217177812 */ /* 0x000fc800078efcff */
[----:B------:R-:W-:-:S13]  /*7b30*/  ISETP.NE.AND P0, PT, R23, 0x3, PT ;  /* 0x000000031700780c */ /* 0x000fda0003f05270 */
[----:B------:R-:W-:Y:S05]  /*7b40*/  @!P0 BRA `(.L_x_183) ;  /* 0x0000000000048947 */ /* 0x000fea0003800000 */
[----:B------:R-:W-:Y:S01]  /*7b50*/  BPT.TRAP 0x1 ;  /* 0x000000040000795c */ /* 0x000fe20000300000 */
.L_x_183:
[----:B------:R-:W0:Y:S01]  /*7b60*/  S2R R5, SR_CgaCtaId ;  /* 0x0000000000057919 */ /* 0x000e220000008800 */
[----:B------:R-:W-:Y:S02]  /*7b70*/  MOV R0, 0x400 ;  /* 0x0000040000007802 */ /* 0x000fe40000000f00 */
[----:B------:R-:W-:Y:S02]  /*7b80*/  SHF.L.U32 R2, R3, 0x1f, RZ ;  /* 0x0000001f03027819 */ /* 0x000fe400000006ff */
[----:B0-----:R-:W-:-:S05]  /*7b90*/  LEA R5, R5, R0, 0x18 ;  /* 0x0000000005057211 */ /* 0x001fca00078ec0ff */
[----:B------:R-:W-:-:S04]  /*7ba0*/  VIADD R5, R5, 0x28 ;  /* 0x0000002805057836 */ /* 0x000fc80000000000 */
[C---:B------:R-:W-:Y:S02]  /*7bb0*/  IMAD R7, R8.reuse, 0x8, R5 ;  /* 0x0000000808077824 */ /* 0x040fe400078e0205 */
[----:B------:R-:W-:Y:S02]  /*7bc0*/  VIADD R8, R8, 0x1 ;  /* 0x0000000108087836 */ /* 0x000fe40000000000 */
[----:B------:R-:W0:Y:S03]  /*7bd0*/  SYNCS.PHASECHK.TRANS64.TRYWAIT P0, [R7+URZ], R2 ;  /* 0x00000002070075a7 */ /* 0x000e26000800017f */
[----:B------:R-:W-:-:S04]  /*7be0*/  ISETP.NE.AND P1, PT, R8, 0x5, PT ;  /* 0x000000050800780c */ /* 0x000fc80003f25270 */
[----:B------:R-:W-:Y:S02]  /*7bf0*/  SEL R0, RZ, 0x1, P1 ;  /* 0x00000001ff007807 */ /* 0x000fe40000800000 */
[----:B------:R-:W-:Y:S02]  /*7c00*/  SEL R8, R8, RZ, P1 ;  /* 0x000000ff08087207 */ /* 0x000fe40000800000 */
[----:B------:R-:W-:-:S03]  /*7c10*/  LOP3.LUT R9, R3, R0, RZ, 0x3c, !PT ;  /* 0x0000000003097212 */ /* 0x000fc600078e3cff */
[----:B------:R-:W-:Y:S01]  /*7c20*/  IMAD R6, R8, 0x8, R5 ;  /* 0x0000000808067824 */ /* 0x000fe200078e0205 */
[----:B------:R-:W-:Y:S01]  /*7c30*/  SHF.L.U32 R3, R9, 0x1f, RZ ;  /* 0x0000001f09037819 */ /* 0x000fe200000006ff */
[----:B0-----:R-:W-:Y:S06]  /*7c40*/  @!P0 BRA `(.L_x_184) ;  /* 0x0000000400348947 */ /* 0x001fec0003800000 */
.L_x_198:
[----:B------:R-:W1:Y:S01]  /*7c50*/  SYNCS.PHASECHK.TRANS64.TRYWAIT P0, [R6+URZ], R3 ;  /* 0x00000003060075a7 */ /* 0x000e62000800017f */
[----:B------:R-:W-:-:S05]  /*7c60*/  VIADD R0, R8, 0x1 ;  /* 0x0000000108007836 */ /* 0x000fca0000000000 */
[----:B------:R-:W-:-:S04]  /*7c70*/  ISETP.NE.AND P1, PT, R0, 0x5, PT ;  /* 0x000000050000780c */ /* 0x000fc80003f25270 */
[----:B0-----:R-:W-:Y:S02]  /*7c80*/  SEL R2, RZ, 0x1, P1 ;  /* 0x00000001ff027807 */ /* 0x001fe40000800000 */
[----:B------:R-:W-:Y:S02]  /*7c90*/  SEL R0, R0, RZ, P1 ;  /* 0x000000ff00007207 */ /* 0x000fe40000800000 */
[----:B------:R-:W-:-:S03]  /*7ca0*/  LOP3.LUT R9, R9, R2, RZ, 0x3c, !PT ;  /* 0x0000000209097212 */ /* 0x000fc600078e3cff */
[----:B------:R-:W-:Y:S01]  /*7cb0*/  IMAD R7, R0, 0x8, R5 ;  /* 0x0000000800077824 */ /* 0x000fe200078e0205 */
[----:B------:R-:W-:Y:S01]  /*7cc0*/  SHF.L.U32 R4, R9, 0x1f, RZ ;  /* 0x0000001f09047819 */ /* 0x000fe200000006ff */
[----:B-1----:R-:W-:Y:S06]  /*7cd0*/  @!P0 BRA `(.L_x_185) ;  /* 0x0000000400248947 */ /* 0x002fec0003800000 */
.L_x_199:
[----:B------:R-:W1:Y:S01]  /*7ce0*/  SYNCS.PHASECHK.TRANS64.TRYWAIT P0, [R7+URZ], R4 ;  /* 0x00000004070075a7 */ /* 0x000e62000800017f */
[----:B------:R-:W-:-:S05]  /*7cf0*/  VIADD R0, R0, 0x1 ;  /* 0x0000000100007836 */ /* 0x000fca0000000000 */
[----:B------:R-:W-:-:S04]  /*7d00*/  ISETP.NE.AND P1, PT, R0, 0x5, PT ;  /* 0x000000050000780c */ /* 0x000fc80003f25270 */
[----:B------:R-:W-:Y:S02]  /*7d10*/  SEL R2, RZ, 0x1, P1 ;  /* 0x00000001ff027807 */ /* 0x000fe40000800000 */
[----:B------:R-:W-:Y:S02]  /*7d20*/  SEL R0, R0, RZ, P1 ;  /* 0x000000ff00007207 */ /* 0x000fe40000800000 */
[----:B------:R-:W-:-:S03]  /*7d30*/  LOP3.LUT R9, R9, R2, RZ, 0x3c, !PT ;  /* 0x0000000209097212 */ /* 0x000fc600078e3cff */
[----:B0-----:R-:W-:Y:S01]  /*7d40*/  IMAD R6, R0, 0x8, R5 ;  /* 0x0000000800067824 */ /* 0x001fe200078e0205 */
[----:B------:R-:W-:Y:S01]  /*7d50*/  SHF.L.U32 R3, R9, 0x1f, RZ ;  /* 0x0000001f09037819 */ /* 0x000fe200000006ff */
[----:B-1----:R-:W-:Y:S06]  /*7d60*/  @!P0 BRA `(.L_x_186) ;  /* 0x0000000400148947 */ /* 0x002fec0003800000 */
.L_x_200:
[----:B------:R-:W1:Y:S01]  /*7d70*/  SYNCS.PHASECHK.TRANS64.TRYWAIT P0, [R6+URZ], R3 ;  /* 0x00000003060075a7 */ /* 0x000e62000800017f */
[----:B------:R-:W-:-:S05]  /*7d80*/  VIADD R0, R0, 0x1 ;  /* 0x0000000100007836 */ /* 0x000fca0000000000 */
[----:B------:R-:W-:-:S04]  /*7d90*/  ISETP.NE.AND P1, PT, R0, 0x5, PT ;  /* 0x000000050000780c */ /* 0x000fc80003f25270 */
[----:B------:R-:W-:Y:S02]  /*7da0*/  SEL R2, RZ, 0x1, P1 ;  /* 0x00000001ff027807 */ /* 0x000fe40000800000 */
[----:B------:R-:W-:Y:S02]  /*7db0*/  SEL R0, R0, RZ, P1 ;  /* 0x000000ff00007207 */ /* 0x000fe40000800000 */
[----:B------:R-:W-:Y:S01]  /*7dc0*/  LOP3.LUT R2, R9, R2, RZ, 0x3c, !PT ;  /* 0x0000000209027212 */ /* 0x000fe200078e3cff */
[----:B-1----:R-:W-:Y:S06]  /*7dd0*/  @!P0 BRA `(.L_x_187) ;  /* 0x00000004000c8947 */ /* 0x002fec0003800000 */
.L_x_201:
[----:B------:R-:W-:Y:S01]  /*7de0*/  IMAD R5, R0, 0x8, R5 ;  /* 0x0000000800057824 */ /* 0x000fe200078e0205 */
[----:B------:R-:W-:-:S07]  /*7df0*/  SHF.L.U32 R0, R2, 0x1f, RZ ;  /* 0x0000001f02007819 */ /* 0x000fce00000006ff */
.L_x_188:
[----:B---3--:R3:W4:Y:S02]  /*7e00*/  SYNCS.PHASECHK.TRANS64.TRYWAIT P0, [R5+URZ], R0 ;  /* 0x00000000050075a7 */ /* 0x008724000800017f */
[----:B----4-:R-:W-:Y:S05]  /*7e10*/  @!P0 NANOSLEEP.SYNCS 0x989680 ;  /* 0x009896800000895d */ /* 0x010fea0003900000 */
[----:B------:R-:W4:Y:S02]  /*7e20*/  @!P0 SYNCS.PHASECHK.TRANS64 P0, [R5+URZ], R0 ;  /* 0x00000000050085a7 */ /* 0x000f24000800007f */
[----:B----4-:R-:W-:Y:S05]  /*7e30*/  @!P0 BRA `(.L_x_188) ;  /* 0xfffffffc00f08947 */ /* 0x010fea000383ffff */
.L_x_182:
[----:B------:R-:W-:Y:S05]  /*7e40*/  BSYNC B0 ;  /* 0x0000000000007941 */ /* 0x000fea0003800000 */
.L_x_181:
[----:B------:R-:W-:Y:S05]  /*7e50*/  EXIT ;  /* 0x000000000000794d */ /* 0x000fea0003800000 */
.L_x_19:
[----:B0-----:R-:W-:-:S04]  /*7e60*/  IMAD.U32 R3, RZ, RZ, UR43 ;  /* 0x0000002bff037e24 */ /* 0x001fc8000f8e00ff */
[----:B------:R0:W1:Y:S03]  /*7e70*/  SYNCS.PHASECHK.TRANS64.TRYWAIT P0, [R3+URZ+-0x8], R0 ;  /* 0xfffff800030075a7 */ /* 0x000066000800017f */
[----:B-1----:R-:W-:Y:S05]  /*7e80*/  @!P0 NANOSLEEP.SYNCS 0x989680 ;  /* 0x009896800000895d */ /* 0x002fea0003900000 */
[----:B------:R-:W1:Y:S02]  /*7e90*/  @!P0 SYNCS.PHASECHK.TRANS64 P0, [R3+URZ+-0x8], R0 ;  /* 0xfffff800030085a7 */ /* 0x000e64000800007f */
[----:B-1----:R-:W-:Y:S05]  /*7ea0*/  @!P0 BRA `(.L_x_19) ;  /* 0xfffffffc00ec8947 */ /* 0x002fea000383ffff */
[----:B------:R-:W-:Y:S05]  /*7eb0*/  BRA `(.L_x_189) ;  /* 0xffffff9800287947 */ /* 0x000fea000383ffff */
.L_x_24:
[----:B-1----:R1:W2:Y:S02]  /*7ec0*/  SYNCS.PHASECHK.TRANS64.TRYWAIT P1, [R3+URZ], R0 ;  /* 0x00000000030075a7 */ /* 0x0022a4000802017f */
[----:B--2---:R-:W-:Y:S05]  /*7ed0*/  @!P1 NANOSLEEP.SYNCS 0x989680 ;  /* 0x009896800000995d */ /* 0x004fea0003900000 */
[----:B------:R-:W2:Y:S02]  /*7ee0*/  @!P1 SYNCS.PHASECHK.TRANS64 P1, [R3+URZ], R0 ;  /* 0x00000000030095a7 */ /* 0x000ea4000802007f */
[----:B--2---:R-:W-:Y:S05]  /*7ef0*/  @!P1 BRA `(.L_x_24) ;  /* 0xfffffffc00f09947 */ /* 0x004fea000383ffff */
[----:B------:R-:W-:Y:S05]  /*7f00*/  BRA `(.L_x_23) ;  /* 0xffffff98009c7947 */ /* 0x000fea000383ffff */
.L_x_29:
[----:B-1----:R-:W-:-:S04]  /*7f10*/  IMAD.U32 R5, RZ, RZ, UR7 ;  /* 0x00000007ff057e24 */ /* 0x002fc8000f8e00ff */
[----:B------:R1:W2:Y:S03]  /*7f20*/  SYNCS.PHASECHK.TRANS64.TRYWAIT P1, [R5+URZ], R4 ;  /* 0x00000004050075a7 */ /* 0x0002a6000802017f */
[----:B--2---:R-:W-:Y:S05]  /*7f30*/  @!P1 NANOSLEEP.SYNCS 0x989680 ;  /* 0x009896800000995d */ /* 0x004fea0003900000 */
[----:B------:R-:W2:Y:S02]  /*7f40*/  @!P1 SYNCS.PHASECHK.TRANS64 P1, [R5+URZ], R4 ;  /* 0x00000004050095a7 */ /* 0x000ea4000802007f */
[----:B--2---:R-:W-:Y:S05]  /*7f50*/  @!P1 BRA `(.L_x_29) ;  /* 0xfffffffc00ec9947 */ /* 0x004fea000383ffff */
[----:B------:R-:W-:Y:S05]  /*7f60*/  BRA `(.L_x_28) ;  /* 0xffffff9c00dc7947 */ /* 0x000fea000383ffff */
.L_x_35:
[----:B0-----:R-:W-:-:S04]  /*7f70*/  IMAD.U32 R3, RZ, RZ, UR43 ;  /* 0x0000002bff037e24 */ /* 0x001fc8000f8e00ff */
[----:B------:R0:W1:Y:S03]  /*7f80*/  SYNCS.PHASECHK.TRANS64.TRYWAIT P0, [R3+URZ+0x8], R0 ;  /* 0x00000800030075a7 */ /* 0x000066000800017f */
[----:B-1----:R-:W-:Y:S05]  /*7f90*/  @!P0 NANOSLEEP.SYNCS 0x989680 ;  /* 0x009896800000895d */ /* 0x002fea0003900000 */
[----:B------:R-:W1:Y:S02]  /*7fa0*/  @!P0 SYNCS.PHASECHK.TRANS64 P0, [R3+URZ+0x8], R0 ;  /* 0x00000800030085a7 */ /* 0x000e64000800007f */
[----:B-1----:R-:W-:Y:S05]  /*7fb0*/  @!P0 BRA `(.L_x_35) ;  /* 0xfffffffc00ec8947 */ /* 0x002fea000383ffff */
[----:B------:R-:W-:Y:S05]  /*7fc0*/  BRA `(.L_x_190) ;  /* 0xffffffa4008c7947 */ /* 0x000fea000383ffff */
.L_x_168:
[----:B------:R-:W-:Y:S01]  /*7fd0*/  BSSY B1, `(.L_x_191) ;  /* 0x0000006000017945 */ /* 0x000fe20003800000 */
[----:B------:R-:W-:-:S07]  /*7fe0*/  IMAD.MOV.U32 R15, RZ, RZ, -0x1 ;  /* 0xffffffffff0f7424 */ /* 0x000fce00078e00ff */
[----:B--2--5:R-:W-:Y:S05]  /*7ff0*/  WARPSYNC.COLLECTIVE R15, `(.L_x_192) ;  /* 0x000000000f0c7348 */ /* 0x024fea0003c00000 */
[----:B------:R-:W-:Y:S02]  /*8000*/  ELECT P6, UR62, PT ;  /* 0x00000000003e782f */ /* 0x000fe400038c0000 */
[----:B------:R-:W-:Y:S01]  /*8010*/  MOV R14, UR62 ;  /* 0x0000003e000e7c02 */ /* 0x000fe20008000f00 */
[----:B--2--5:R-:W-:Y:S10]  /*8020*/  ENDCOLLECTIVE ;  /* 0x000000000000791b */ /* 0x024ff40003800000 */
.L_x_192:
[----:B------:R-:W-:Y:S05]  /*8030*/  BSYNC B1 ;  /* 0x0000000000017941 */ /* 0x000fea0003800000 */
.L_x_191:
[----:B------:R-:W-:Y:S05]  /*8040*/  BRA `(.L_x_193) ;  /* 0xffffffec00a47947 */ /* 0x000fea000383ffff */
.L_x_171:
[----:B0-----:R0:W1:Y:S02]  /*8050*/  SYNCS.PHASECHK.TRANS64.TRYWAIT P1, [R14+URZ+0x28], R5 ;  /* 0x000028050e0075a7 */ /* 0x001064000802017f */
[----:B-1----:R-:W-:Y:S05]  /*8060*/  @!P1 NANOSLEEP.SYNCS 0x989680 ;  /* 0x009896800000995d */ /* 0x002fea0003900000 */
[----:B------:R-:W1:Y:S02]  /*8070*/  @!P1 SYNCS.PHASECHK.TRANS64 P1, [R14+URZ+0x28], R5 ;  /* 0x000028050e0095a7 */ /* 0x000e64000802007f */
[----:B-1----:R-:W-:Y:S05]  /*8080*/  @!P1 BRA `(.L_x_171) ;  /* 0xfffffffc00f09947 */ /* 0x002fea000383ffff */
[----:B------:R-:W-:Y:S05]  /*8090*/  BRA `(.L_x_194) ;  /* 0xffffffec00e07947 */ /* 0x000fea000383ffff */
.L_x_180:
[----:B------:R-:W-:Y:S01]  /*80a0*/  BSSY B0, `(.L_x_195) ;  /* 0x0000006000007945 */ /* 0x000fe20003800000 */
[----:B------:R-:W-:-:S07]  /*80b0*/  IMAD.MOV.U32 R15, RZ, RZ, -0x1 ;  /* 0xffffffffff0f7424 */ /* 0x000fce00078e00ff */
[----:B--2--5:R-:W-:Y:S05]  /*80c0*/  WARPSYNC.COLLECTIVE R15, `(.L_x_196) ;  /* 0x000000000f0c7348 */ /* 0x024fea0003c00000 */
[----:B------:R-:W-:Y:S02]  /*80d0*/  ELECT P6, UR62, PT ;  /* 0x00000000003e782f */ /* 0x000fe400038c0000 */
[----:B------:R-:W-:Y:S01]  /*80e0*/  MOV R14, UR62 ;  /* 0x0000003e000e7c02 */ /* 0x000fe20008000f00 */
[----:B--2--5:R-:W-:Y:S10]  /*80f0*/  ENDCOLLECTIVE ;  /* 0x000000000000791b */ /* 0x024ff40003800000 */
.L_x_196:
[----:B------:R-:W-:Y:S05]  /*8100*/  BSYNC B0 ;  /* 0x0000000000007941 */ /* 0x000fea0003800000 */
.L_x_195:
[----:B------:R-:W-:Y:S05]  /*8110*/  BRA `(.L_x_197) ;  /* 0xfffffff800787947 */ /* 0x000fea000383ffff */
.L_x_184:
[----:B0-----:R0:W1:Y:S02]  /*8120*/  SYNCS.PHASECHK.TRANS64.TRYWAIT P0, [R7+URZ], R2 ;  /* 0x00000002070075a7 */ /* 0x001064000800017f */
[----:B-1----:R-:W-:Y:S05]  /*8130*/  @!P0 NANOSLEEP.SYNCS 0x989680 ;  /* 0x009896800000895d */ /* 0x002fea0003900000 */
[----:B------:R-:W1:Y:S02]  /*8140*/  @!P0 SYNCS.PHASECHK.TRANS64 P0, [R7+URZ], R2 ;  /* 0x00000002070085a7 */ /* 0x000e64000800007f */
[----:B-1----:R-:W-:Y:S05]  /*8150*/  @!P0 BRA `(.L_x_184) ;  /* 0xfffffffc00f08947 */ /* 0x002fea000383ffff */
[----:B------:R-:W-:Y:S05]  /*8160*/  BRA `(.L_x_198) ;  /* 0xfffffff800b87947 */ /* 0x000fea000383ffff */
.L_x_185:
[----:B0-----:R0:W1:Y:S02]  /*8170*/  SYNCS.PHASECHK.TRANS64.TRYWAIT P0, [R6+URZ], R3 ;  /* 0x00000003060075a7 */ /* 0x001064000800017f */
[----:B-1----:R-:W-:Y:S05]  /*8180*/  @!P0 NANOSLEEP.SYNCS 0x989680 ;  /* 0x009896800000895d */ /* 0x002fea0003900000 */
[----:B------:R-:W1:Y:S02]  /*8190*/  @!P0 SYNCS.PHASECHK.TRANS64 P0, [R6+URZ], R3 ;  /* 0x00000003060085a7 */ /* 0x000e64000800007f */
[----:B-1----:R-:W-:Y:S05]  /*81a0*/  @!P0 BRA `(.L_x_185) ;  /* 0xfffffffc00f08947 */ /* 0x002fea000383ffff */
[----:B------:R-:W-:Y:S05]  /*81b0*/  BRA `(.L_x_199) ;  /* 0xfffffff800c87947 */ /* 0x000fea000383ffff */
.L_x_186:
[----:B0-----:R0:W1:Y:S02]  /*81c0*/  SYNCS.PHASECHK.TRANS64.TRYWAIT P0, [R7+URZ], R4 ;  /* 0x00000004070075a7 */ /* 0x001064000800017f */
[----:B-1----:R-:W-:Y:S05]  /*81d0*/  @!P0 NANOSLEEP.SYNCS 0x989680 ;  /* 0x009896800000895d */ /* 0x002fea0003900000 */
[----:B------:R-:W1:Y:S02]  /*81e0*/  @!P0 SYNCS.PHASECHK.TRANS64 P0, [R7+URZ], R4 ;  /* 0x00000004070085a7 */ /* 0x000e64000800007f */
[----:B-1----:R-:W-:Y:S05]  /*81f0*/  @!P0 BRA `(.L_x_186) ;  /* 0xfffffffc00f08947 */ /* 0x002fea000383ffff */
[----:B------:R-:W-:Y:S05]  /*8200*/  BRA `(.L_x_200) ;  /* 0xfffffff800d87947 */ /* 0x000fea000383ffff */
.L_x_187:
[----:B-1----:R1:W3:Y:S02]  /*8210*/  SYNCS.PHASECHK.TRANS64.TRYWAIT P0, [R6+URZ], R3 ;  /* 0x00000003060075a7 */ /* 0x0022e4000800017f */
[----:B---3--:R-:W-:Y:S05]  /*8220*/  @!P0 NANOSLEEP.SYNCS 0x989680 ;  /* 0x009896800000895d */ /* 0x008fea0003900000 */
[----:B------:R-:W3:Y:S02]  /*8230*/  @!P0 SYNCS.PHASECHK.TRANS64 P0, [R6+URZ], R3 ;  /* 0x00000003060085a7 */ /* 0x000ee4000800007f */
[----:B---3--:R-:W-:Y:S05]  /*8240*/  @!P0 BRA `(.L_x_187) ;  /* 0xfffffffc00f08947 */ /* 0x008fea000383ffff */
[----:B------:R-:W-:Y:S05]  /*8250*/  BRA `(.L_x_201) ;  /* 0xfffffff800e07947 */ /* 0x000fea000383ffff */
.L_x_202:
[----:B------:R-:W-:-:S00]  /*8260*/  BRA `(.L_x_202) ;  /* 0xfffffffc00fc7947 */ /* 0x000fc0000383ffff */
[----:B------:R-:W-:-:S00]  /*8270*/  NOP ;  /* 0x0000000000007918 */ /* 0x000fc00000000000 */
        /* <DEDUP_REMOVED lines=8> */
.L_x_203:


//--------------------- .nv.global.init           --------------------------
	.section	.nv.global.init,"aw",@progbits
.nv.global.init:
	.type		$str$22,@object
	.size		$str$22,($str$23 - $str$22)
$str$22:
        /*0000*/ 	.byte	0x6b, 0x5f, 0x74, 0x69, 0x6c, 0x65, 0x5f, 0x63, 0x6f, 0x75, 0x6e, 0x74, 0x20, 0x3e, 0x3d, 0x20
        /*0010*/ 	.byte	0x31, 0x00
	.type		$str$23,@object
	.size		$str$23,(__unnamed_1 - $str$23)
$str$23:
        /*0012*/ 	.byte	0x2f, 0x74, 0x6d, 0x70, 0x2f, 0x63, 0x75, 0x74, 0x6c, 0x61, 0x73, 0x73, 0x5f, 0x73, 0x77, 0x65
        /*0022*/ 	.byte	0x65, 0x70, 0x5f, 0x73, 0x72, 0x63, 0x2f, 0x69, 0x6e, 0x63, 0x6c, 0x75, 0x64, 0x65, 0x2f, 0x63
        /*0032*/ 	.byte	0x75, 0x74, 0x6c, 0x61, 0x73, 0x73, 0x2f, 0x67, 0x65, 0x6d, 0x6d, 0x2f, 0x63, 0x6f, 0x6c, 0x6c
        /*0042*/ 	.byte	0x65, 0x63, 0x74, 0x69, 0x76, 0x65, 0x2f, 0x73, 0x6d, 0x39, 0x30, 0x5f, 0x6d, 0x6d, 0x61, 0x5f
        /*0052*/ 	.byte	0x74, 0x6d, 0x61, 0x5f, 0x67, 0x6d, 0x6d, 0x61, 0x5f, 0x73, 0x73, 0x5f, 0x77, 0x61, 0x72, 0x70
        /*0062*/ 	.byte	0x73, 0x70, 0x65, 0x63, 0x69, 0x61, 0x6c, 0x69, 0x7a, 0x65, 0x64, 0x2e, 0x68, 0x70, 0x70, 0x00
	.type		__unnamed_1,@object
	.size		__unnamed_1,(.L_0 - __unnamed_1)
__unnamed_1:
        /*0072*/ 	.byte	0x76, 0x6f, 0x69, 0x64, 0x20, 0x63, 0x75, 0x74, 0x6c, 0x61, 0x73, 0x73, 0x3a, 0x3a, 0x67, 0x65
        /* <DEDUP_REMOVED lines=177> */
        /*0b92*/ 	.byte	0x69, 0x74, 0x79, 0x5d, 0x00
.L_0:


//--------------------- .nv.shared._ZN7cutlass13device_kernelINS_4gemm6kernel13GemmUniversalIN4cute5tupleIJiiiiEEENS1_10collective13CollectiveMmaINS1_34MainloopSm90TmaGmmaWarpSpecializedILi5ENS5_IJNS4_1CILi1EEENSA_ILi2EEESB_EEENS1_32KernelTmaWarpSpecializedPingpongEEENS5_IJNSA_ILi64EEENSA_ILi128EEESG_EEENS_10tfloat32_tENS5_IJlSB_lEEESJ_SK_NS4_8TiledMMAINS4_8MMA_AtomIJNS4_4SM904GMMA30MMA_64x128x8_F32TF32TF32_SS_TNILNSO_7ScaleInE1ELSQ_1EEEEEENS4_6LayoutINS5_IJSB_SB_SB_EEENS5_IJNSA_ILi0EEESV_SV_EEEEENS5_IJNS4_10UnderscoreESY_SY_EEEEENS4_23SM90_TMA_LOAD_MULTICASTENS4_14ComposedLayoutINS4_7SwizzleILi3ELi4ELi3EEENS4_18smem_ptr_flag_bitsILi32EEENST_INS5_IJNSA_ILi8EEENSA_ILi32EEEEEENS5_IJS18_SB_EEEEEEEvNS4_8identityENS4_13SM90_TMA_LOADES1C_vS1D_EENS_8epilogue10collective6detail29Sm90TmaWarpSpecializedAdapterINS1H_15DefaultEpilogueISJ_SK_SK_NS1G_6thread17LinearCombinationISJ_Li1EffLNS1L_9ScaleType4KindE0ELNS_15FloatRoundStyleE2ESJ_EENS1_15EpilogueDefaultEEEEEvvEEEEvNT_6ParamsE --------------------------
	.section	.nv.shared._ZN7cutlass13device_kernelINS_4gemm6kernel13GemmUniversalIN4cute5tupleIJiiiiEEENS1_10collective13CollectiveMmaINS1_34MainloopSm90TmaGmmaWarpSpecializedILi5ENS5_IJNS4_1CILi1EEENSA_ILi2EEESB_EEENS1_32KernelTmaWarpSpecializedPingpongEEENS5_IJNSA_ILi64EEENSA_ILi128EEESG_EEENS_10tfloat32_tENS5_IJlSB_lEEESJ_SK_NS4_8TiledMMAINS4_8MMA_AtomIJNS4_4SM904GMMA30MMA_64x128x8_F32TF32TF32_SS_TNILNSO_7ScaleInE1ELSQ_1EEEEEENS4_6LayoutINS5_IJSB_SB_SB_EEENS5_IJNSA_ILi0EEESV_SV_EEEEENS5_IJNS4_10UnderscoreESY_SY_EEEEENS4_23SM90_TMA_LOAD_MULTICASTENS4_14ComposedLayoutINS4_7SwizzleILi3ELi4ELi3EEENS4_18smem_ptr_flag_bitsILi32EEENST_INS5_IJNSA_ILi8EEENSA_ILi32EEEEEENS5_IJS18_SB_EEEEEEEvNS4_8identityENS4_13SM90_TMA_LOADES1C_vS1D_EENS_8epilogue10collective6detail29Sm90TmaWarpSpecializedAdapterINS1H_15DefaultEpilogueISJ_SK_SK_NS1G_6thread17LinearCombinationISJ_Li1EffLNS1L_9ScaleType4KindE0ELNS_15FloatRoundStyleE2ESJ_EENS1_15EpilogueDefaultEEEEEvvEEEEvNT_6ParamsE,"aw",@nobits
	.sectionflags	@""
	.align	16
	.zero		1024


//--------------------- .nv.shared.reserved.0     --------------------------
	.section	.nv.shared.reserved.0,"aw",@nobits
	.weak		__nv_reservedSMEM_offset_0_alias
	.size		__nv_reservedSMEM_offset_0_alias, 0, 0
	.other		__nv_reservedSMEM_offset_0_alias,@"STO_CUDA_RESERVED_SHARED STV_DEFAULT"
__nv_reservedSMEM_offset_0_alias:
	.zero		0


//--------------------- .nv.global                --------------------------
	.section	.nv.global,"aw",@nobits
.nv.global:
	.type		_ZN39_INTERNAL_c83ebeed_4_k_cu_b577f5c1_64444cute1_E,@object
	.size		_ZN39_INTERNAL_c83ebeed_4_k_cu_b577f5c1_64444cute1_E,(_ZN39_INTERNAL_c83ebeed_4_k_cu_b577f5c1_64444cuda3std3__45__cpo6cbeginE - _ZN39_INTERNAL_c83ebeed_4_k_cu_b577f5c1_64444cute1_E)
_ZN39_INTERNAL_c83ebeed_4_k_cu_b577f5c1_64444cute1_E:
	.zero		1
	.type		_ZN39_INTERNAL_c83ebeed_4_k_cu_b577f5c1_64444cuda3std3__45__cpo6cbeginE,@object
	.size		_ZN39_INTERNAL_c83ebeed_4_k_cu_b577f5c1_64444cuda3std3__45__cpo6cbeginE,(_ZN39_INTERNAL_c83ebeed_4_k_cu_b577f5c1_64444cuda3std3__48in_placeE - _ZN39_INTERNAL_c83ebeed_4_k_cu_b577f5c1_64444cuda3std3__45__cpo6cbeginE)
_ZN39_INTERNAL_c83ebeed_4_k_cu_b577f5c1_64444cuda3std3__45__cpo6cbeginE:
	.zero		1
	.type		_ZN39_INTERNAL_c83ebeed_4_k_cu_b577f5c1_64444cuda3std3__48in_placeE,@object
	.size		_ZN39_INTERNAL_c83ebeed_4_k_cu_b577f5c1_64444cuda3std3__48in_placeE,(_ZN39_INTERNAL_c83ebeed_4_k_cu_b577f5c1_64444cuda3std6ranges3__45__cpo9iter_moveE - _ZN39_INTERNAL_c83ebeed_4_k_cu_b577f5c1_64444cuda3std3__48in_placeE)
_ZN39_INTERNAL_c83ebeed_4_k_cu_b577f5c1_64444cuda3std3__48in_placeE:
	.zero		1
	.type		_ZN39_INTERNAL_c83ebeed_4_k_cu_b577f5c1_64444cuda3std6ranges3__45__cpo9iter_moveE,@object
	.size		_ZN39_INTERNAL_c83ebeed_4_k_cu_b577f5c1_64444cuda3std6ranges3__45__cpo9iter_moveE,(_ZN39_INTERNAL_c83ebeed_4_k_cu_b577f5c1_64444cuda3std3__45__cpo5beginE - _ZN39_INTERNAL_c83ebeed_4_k_cu_b577f5c1_64444cuda3std6ranges3__45__cpo9iter_moveE)
_ZN39_INTERNAL_c83ebeed_4_k_cu_b577f5c1_64444cuda3std6ranges3__45__cpo9iter_moveE:
	.zero		1
	.type		_ZN39_INTERNAL_c83ebeed_4_k_cu_b577f5c1_64444cuda3std3__45__cpo5beginE,@object
	.size		_ZN39_INTERNAL_c83ebeed_4_k_cu_b577f5c1_64444cuda3std3__45__cpo5beginE,(_ZN39_INTERNAL_c83ebeed_4_k_cu_b577f5c1_64444cuda3std3__441_GLOBAL__N__c83ebeed_4_k_cu_b577f5c1_64446ignoreE - _ZN39_INTERNAL_c83ebeed_4_k_cu_b577f5c1_64444cuda3std3__45__cpo5beginE)
_ZN39_INTERNAL_c83ebeed_4_k_cu_b577f5c1_64444cuda3std3__45__cpo5beginE:
	.zero		1
	.type		_ZN39_INTERNAL_c83ebeed_4_k_cu_b577f5c1_64444cuda3std3__441_GLOBAL__N__c83ebeed_4_k_cu_b577f5c1_64446ignoreE,@object
	.size		_ZN39_INTERNAL_c83ebeed_4_k_cu_b577f5c1_64444cuda3std3__441_GLOBAL__N__c83ebeed_4_k_cu_b577f5c1_64446ignoreE,(_ZN39_INTERNAL_c83ebeed_4_k_cu_b577f5c1_64444cute7productE - _ZN39_INTERNAL_c83ebeed_4_k_cu_b577f5c1_64444cuda3std3__441_GLOBAL__N__c83ebeed_4_k_cu_b577f5c1_64446ignoreE)
_ZN39_INTERNAL_c83ebeed_4_k_cu_b577f5c1_64444cuda3std3__441_GLOBAL__N__c83ebeed_4_k_cu_b577f5c1_64446ignoreE:
	.zero		1
	.type		_ZN39_INTERNAL_c83ebeed_4_k_cu_b577f5c1_64444cute7productE,@object
	.size		_ZN39_INTERNAL_c83ebeed_4_k_cu_b577f5c1_64444cute7productE,(_ZN39_INTERNAL_c83ebeed_4_k_cu_b577f5c1_64444cuda3std3__45__cpo3endE - _ZN39_INTERNAL_c83ebeed_4_k_cu_b577f5c1_64444cute7productE)
_ZN39_INTERNAL_c83ebeed_4_k_cu_b577f5c1_64444cute7productE:
	.zero		1
	.type		_ZN39_INTERNAL_c83ebeed_4_k_cu_b577f5c1_64444cuda3std3__45__cpo3endE,@object
	.size		_ZN39_INTERNAL_c83ebeed_4_k_cu_b577f5c1_64444cuda3std3__45__cpo3endE,(_ZN39_INTERNAL_c83ebeed_4_k_cu_b577f5c1_64444cuda3std3__419piecewise_constructE - _ZN39_INTERNAL_c83ebeed_4_k_cu_b577f5c1_64444cuda3std3__45__cpo3endE)
_ZN39_INTERNAL_c83ebeed_4_k_cu_b577f5c1_64444cuda3std3__45__cpo3endE:
	.zero		1
	.type		_ZN39_INTERNAL_c83ebeed_4_k_cu_b577f5c1_64444cuda3std3__419piecewise_constructE,@object
	.size		_ZN39_INTERNAL_c83ebeed_4_k_cu_b577f5c1_64444cuda3std3__419piecewise_constructE,(_ZN39_INTERNAL_c83ebeed_4_k_cu_b577f5c1_64444cuda3std3__45__cpo4cendE - _ZN39_INTERNAL_c83ebeed_4_k_cu_b577f5c1_64444cuda3std3__419piecewise_constructE)
_ZN39_INTERNAL_c83ebeed_4_k_cu_b577f5c1_64444cuda3std3__419piecewise_constructE:
	.zero		1
	.type		_ZN39_INTERNAL_c83ebeed_4_k_cu_b577f5c1_64444cuda3std3__45__cpo4cendE,@object
	.size		_ZN39_INTERNAL_c83ebeed_4_k_cu_b577f5c1_64444cuda3std3__45__cpo4cendE,(_ZN39_INTERNAL_c83ebeed_4_k_cu_b577f5c1_64444cuda3std6ranges3__45__cpo4swapE - _ZN39_INTERNAL_c83ebeed_4_k_cu_b577f5c1_64444cuda3std3__45__cpo4cendE)
_ZN39_INTERNAL_c83ebeed_4_k_cu_b577f5c1_64444cuda3std3__45__cpo4cendE:
	.zero		1
	.type		_ZN39_INTERNAL_c83ebeed_4_k_cu_b577f5c1_64444cuda3std6ranges3__45__cpo4swapE,@object
	.size		_ZN39_INTERNAL_c83ebeed_4_k_cu_b577f5c1_64444cuda3std6ranges3__45__cpo4swapE,(.L_8 - _ZN39_INTERNAL_c83ebeed_4_k_cu_b577f5c1_64444cuda3std6ranges3__45__cpo4swapE)
_ZN39_INTERNAL_c83ebeed_4_k_cu_b577f5c1_64444cuda3std6ranges3__45__cpo4swapE:
	.zero		1
.L_8:


//--------------------- .nv.constant0._ZN7cutlass13device_kernelINS_4gemm6kernel13GemmUniversalIN4cute5tupleIJiiiiEEENS1_10collective13CollectiveMmaINS1_34MainloopSm90TmaGmmaWarpSpecializedILi5ENS5_IJNS4_1CILi1EEENSA_ILi2EEESB_EEENS1_32KernelTmaWarpSpecializedPingpongEEENS5_IJNSA_ILi64EEENSA_ILi128EEESG_EEENS_10tfloat32_tENS5_IJlSB_lEEESJ_SK_NS4_8TiledMMAINS4_8MMA_AtomIJNS4_4SM904GMMA30MMA_64x128x8_F32TF32TF32_SS_TNILNSO_7ScaleInE1ELSQ_1EEEEEENS4_6LayoutINS5_IJSB_SB_SB_EEENS5_IJNSA_ILi0EEESV_SV_EEEEENS5_IJNS4_10UnderscoreESY_SY_EEEEENS4_23SM90_TMA_LOAD_MULTICASTENS4_14ComposedLayoutINS4_7SwizzleILi3ELi4ELi3EEENS4_18smem_ptr_flag_bitsILi32EEENST_INS5_IJNSA_ILi8EEENSA_ILi32EEEEEENS5_IJS18_SB_EEEEEEEvNS4_8identityENS4_13SM90_TMA_LOADES1C_vS1D_EENS_8epilogue10collective6detail29Sm90TmaWarpSpecializedAdapterINS1H_15DefaultEpilogueISJ_SK_SK_NS1G_6thread17LinearCombinationISJ_Li1EffLNS1L_9ScaleType4KindE0ELNS_15FloatRoundStyleE2ESJ_EENS1_15EpilogueDefaultEEEEEvvEEEEvNT_6ParamsE --------------------------
	.section	.nv.constant0._ZN7cutlass13device_kernelINS_4gemm6kernel13GemmUniversalIN4cute5tupleIJiiiiEEENS1_10collective13CollectiveMmaINS1_34MainloopSm90TmaGmmaWarpSpecializedILi5ENS5_IJNS4_1CILi1EEENSA_ILi2EEESB_EEENS1_32KernelTmaWarpSpecializedPingpongEEENS5_IJNSA_ILi64EEENSA_ILi128EEESG_EEENS_10tfloat32_tENS5_IJlSB_lEEESJ_SK_NS4_8TiledMMAINS4_8MMA_AtomIJNS4_4SM904GMMA30MMA_64x128x8_F32TF32TF32_SS_TNILNSO_7ScaleInE1ELSQ_1EEEEEENS4_6LayoutINS5_IJSB_SB_SB_EEENS5_IJNSA_ILi0EEESV_SV_EEEEENS5_IJNS4_10UnderscoreESY_SY_EEEEENS4_23SM90_TMA_LOAD_MULTICASTENS4_14ComposedLayoutINS4_7SwizzleILi3ELi4ELi3EEENS4_18smem_ptr_flag_bitsILi32EEENST_INS5_IJNSA_ILi8EEENSA_ILi32EEEEEENS5_IJS18_SB_EEEEEEEvNS4_8identityENS4_13SM90_TMA_LOADES1C_vS1D_EENS_8epilogue10collective6detail29Sm90TmaWarpSpecializedAdapterINS1H_15DefaultEpilogueISJ_SK_SK_NS1G_6thread17LinearCombinationISJ_Li1EffLNS1L_9ScaleType4KindE0ELNS_15FloatRoundStyleE2ESJ_EENS1_15EpilogueDefaultEEEEEvvEEEEvNT_6ParamsE,"a",@progbits
	.sectionflags	@""
	.align	4
.nv.constant0._ZN7cutlass13device_kernelINS_4gemm6kernel13GemmUniversalIN4cute5tupleIJiiiiEEENS1_10collective13CollectiveMmaINS1_34MainloopSm90TmaGmmaWarpSpecializedILi5ENS5_IJNS4_1CILi1EEENSA_ILi2EEESB_EEENS1_32KernelTmaWarpSpecializedPingpongEEENS5_IJNSA_ILi64EEENSA_ILi128EEESG_EEENS_10tfloat32_tENS5_IJlSB_lEEESJ_SK_NS4_8TiledMMAINS4_8MMA_AtomIJNS4_4SM904GMMA30MMA_64x128x8_F32TF32TF32_SS_TNILNSO_7ScaleInE1ELSQ_1EEEEEENS4_6LayoutINS5_IJSB_SB_SB_EEENS5_IJNSA_ILi0EEESV_SV_EEEEENS5_IJNS4_10UnderscoreESY_SY_EEEEENS4_23SM90_TMA_LOAD_MULTICASTENS4_14ComposedLayoutINS4_7SwizzleILi3ELi4ELi3EEENS4_18smem_ptr_flag_bitsILi32EEENST_INS5_IJNSA_ILi8EEENSA_ILi32EEEEEENS5_IJS18_SB_EEEEEEEvNS4_8identityENS4_13SM90_TMA_LOADES1C_vS1D_EENS_8epilogue10collective6detail29Sm90TmaWarpSpecializedAdapterINS1H_15DefaultEpilogueISJ_SK_SK_NS1G_6thread17LinearCombinationISJ_Li1EffLNS1L_9ScaleType4KindE0ELNS_15FloatRoundStyleE2ESJ_EENS1_15EpilogueDefaultEEEEEvvEEEEvNT_6ParamsE:
	.zero		1664


//--------------------- SYMBOLS --------------------------

	.type		.nv.reservedSmem.offset0,@object
	.size		.nv.reservedSmem.offset0,0x4
	.type		__assertfail,@function
